//
// Generated by NVIDIA NVVM Compiler
//
// Compiler Build ID: CL-36424714
// Cuda compilation tools, release 13.0, V13.0.88
// Based on NVVM 20.0.0
//

.version 9.0
.target sm_100
.address_size 64

	// .globl	knn_distances_chebyshev
.extern .func  (.param .b64 func_retval0) malloc
(
	.param .b64 malloc_param_0
)
;
.extern .func free
(
	.param .b64 free_param_0
)
;
// _ZZ25shannon_entropy_correctedE5sdata has been demoted

.visible .entry knn_distances_chebyshev(
	.param .u64 .ptr .align 1 knn_distances_chebyshev_param_0,
	.param .u64 .ptr .align 1 knn_distances_chebyshev_param_1,
	.param .u32 knn_distances_chebyshev_param_2,
	.param .u32 knn_distances_chebyshev_param_3,
	.param .u32 knn_distances_chebyshev_param_4
)
{
	.local .align 16 .b8 	__local_depot0[64];
	.reg .b64 	%SP;
	.reg .b64 	%SPL;
	.reg .pred 	%p<62>;
	.reg .b32 	%r<145>;
	.reg .b32 	%f<218>;
	.reg .b64 	%rd<101>;

	mov.u64 	%SPL, __local_depot0;
	ld.param.u64 	%rd12, [knn_distances_chebyshev_param_0];
	ld.param.u32 	%r71, [knn_distances_chebyshev_param_2];
	ld.param.u32 	%r72, [knn_distances_chebyshev_param_3];
	ld.param.u32 	%r73, [knn_distances_chebyshev_param_4];
	cvta.to.global.u64 	%rd1, %rd12;
	add.u64 	%rd2, %SPL, 0;
	mov.u32 	%r74, %ctaid.x;
	mov.u32 	%r75, %ntid.x;
	mov.u32 	%r76, %tid.x;
	mad.lo.s32 	%r1, %r74, %r75, %r76;
	setp.ge.s32 	%p1, %r1, %r71;
	@%p1 bra 	$L__BB0_87;
	mul.lo.s32 	%r77, %r72, %r1;
	cvt.s64.s32 	%rd3, %r77;
	setp.lt.s32 	%p2, %r73, 1;
	@%p2 bra 	$L__BB0_4;
	add.s32 	%r79, %r73, -1;
	min.u32 	%r2, %r79, 15;
	mov.b32 	%r140, 0;
$L__BB0_3:
	mul.wide.u32 	%rd14, %r140, 4;
	add.s64 	%rd15, %rd2, %rd14;
	mov.b32 	%r80, 2139095040;
	st.local.u32 	[%rd15], %r80;
	add.s32 	%r63, %r140, 1;
	setp.eq.s32 	%p3, %r140, %r2;
	mov.u32 	%r140, %r63;
	@%p3 bra 	$L__BB0_4;
	bra.uni 	$L__BB0_3;
$L__BB0_4:
	setp.lt.s32 	%p4, %r71, 1;
	mul.wide.s32 	%rd16, %r73, 4;
	add.s64 	%rd4, %rd2, %rd16;
	@%p4 bra 	$L__BB0_86;
	setp.lt.s32 	%p5, %r72, 1;
	add.s32 	%r3, %r73, -1;
	@%p5 bra 	$L__BB0_49;
	setp.lt.s32 	%p32, %r73, 1;
	@%p32 bra 	$L__BB0_33;
	and.b32  	%r4, %r72, 7;
	add.s32 	%r5, %r73, -2;
	and.b32  	%r6, %r72, 2147483640;
	add.s32 	%r7, %r73, -3;
	add.s32 	%r8, %r73, -4;
	neg.s32 	%r9, %r6;
	mov.b32 	%r117, 0;
$L__BB0_8:
	setp.eq.s32 	%p43, %r117, %r1;
	@%p43 bra 	$L__BB0_32;
	setp.lt.u32 	%p44, %r72, 8;
	mul.lo.s32 	%r11, %r117, %r72;
	mov.f32 	%f209, 0f00000000;
	mov.b32 	%r126, 0;
	@%p44 bra 	$L__BB0_12;
	shl.b64 	%rd57, %rd3, 2;
	add.s64 	%rd58, %rd57, %rd1;
	add.s64 	%rd100, %rd58, 16;
	mul.wide.u32 	%rd59, %r11, 4;
	add.s64 	%rd60, %rd1, %rd59;
	add.s64 	%rd99, %rd60, 16;
	mov.f32 	%f209, 0f00000000;
	mov.u32 	%r118, %r9;
$L__BB0_11:
	.pragma "nounroll";
	ld.global.nc.f32 	%f119, [%rd100+-16];
	ld.global.nc.f32 	%f120, [%rd99+-16];
	sub.f32 	%f121, %f119, %f120;
	abs.f32 	%f122, %f121;
	max.f32 	%f123, %f209, %f122;
	ld.global.nc.f32 	%f124, [%rd100+-12];
	ld.global.nc.f32 	%f125, [%rd99+-12];
	sub.f32 	%f126, %f124, %f125;
	abs.f32 	%f127, %f126;
	max.f32 	%f128, %f123, %f127;
	ld.global.nc.f32 	%f129, [%rd100+-8];
	ld.global.nc.f32 	%f130, [%rd99+-8];
	sub.f32 	%f131, %f129, %f130;
	abs.f32 	%f132, %f131;
	max.f32 	%f133, %f128, %f132;
	ld.global.nc.f32 	%f134, [%rd100+-4];
	ld.global.nc.f32 	%f135, [%rd99+-4];
	sub.f32 	%f136, %f134, %f135;
	abs.f32 	%f137, %f136;
	max.f32 	%f138, %f133, %f137;
	ld.global.nc.f32 	%f139, [%rd100];
	ld.global.nc.f32 	%f140, [%rd99];
	sub.f32 	%f141, %f139, %f140;
	abs.f32 	%f142, %f141;
	max.f32 	%f143, %f138, %f142;
	ld.global.nc.f32 	%f144, [%rd100+4];
	ld.global.nc.f32 	%f145, [%rd99+4];
	sub.f32 	%f146, %f144, %f145;
	abs.f32 	%f147, %f146;
	max.f32 	%f148, %f143, %f147;
	ld.global.nc.f32 	%f149, [%rd100+8];
	ld.global.nc.f32 	%f150, [%rd99+8];
	sub.f32 	%f151, %f149, %f150;
	abs.f32 	%f152, %f151;
	max.f32 	%f153, %f148, %f152;
	ld.global.nc.f32 	%f154, [%rd100+12];
	ld.global.nc.f32 	%f155, [%rd99+12];
	sub.f32 	%f156, %f154, %f155;
	abs.f32 	%f157, %f156;
	max.f32 	%f209, %f153, %f157;
	add.s32 	%r118, %r118, 8;
	add.s64 	%rd100, %rd100, 32;
	add.s64 	%rd99, %rd99, 32;
	setp.eq.s32 	%p45, %r118, 0;
	mov.u32 	%r126, %r6;
	@%p45 bra 	$L__BB0_12;
	bra.uni 	$L__BB0_11;
$L__BB0_12:
	setp.eq.s32 	%p46, %r4, 0;
	@%p46 bra 	$L__BB0_20;
	add.s32 	%r107, %r4, -1;
	setp.lt.u32 	%p47, %r107, 3;
	@%p47 bra 	$L__BB0_15;
	cvt.u64.u32 	%rd61, %r126;
	add.s64 	%rd62, %rd61, %rd3;
	shl.b64 	%rd63, %rd62, 2;
	add.s64 	%rd64, %rd1, %rd63;
	ld.global.nc.f32 	%f159, [%rd64];
	add.s32 	%r108, %r126, %r11;
	mul.wide.u32 	%rd65, %r108, 4;
	add.s64 	%rd66, %rd1, %rd65;
	ld.global.nc.f32 	%f160, [%rd66];
	sub.f32 	%f161, %f159, %f160;
	abs.f32 	%f162, %f161;
	max.f32 	%f163, %f209, %f162;
	ld.global.nc.f32 	%f164, [%rd64+4];
	cvt.u64.u32 	%rd67, %r11;
	add.s64 	%rd68, %rd61, %rd67;
	shl.b64 	%rd69, %rd68, 2;
	add.s64 	%rd70, %rd1, %rd69;
	ld.global.nc.f32 	%f165, [%rd70+4];
	sub.f32 	%f166, %f164, %f165;
	abs.f32 	%f167, %f166;
	max.f32 	%f168, %f163, %f167;
	ld.global.nc.f32 	%f169, [%rd64+8];
	ld.global.nc.f32 	%f170, [%rd70+8];
	sub.f32 	%f171, %f169, %f170;
	abs.f32 	%f172, %f171;
	max.f32 	%f173, %f168, %f172;
	ld.global.nc.f32 	%f174, [%rd64+12];
	ld.global.nc.f32 	%f175, [%rd70+12];
	sub.f32 	%f176, %f174, %f175;
	abs.f32 	%f177, %f176;
	max.f32 	%f209, %f173, %f177;
	add.s32 	%r126, %r126, 4;
$L__BB0_15:
	and.b32  	%r109, %r72, 3;
	setp.eq.s32 	%p48, %r109, 0;
	@%p48 bra 	$L__BB0_20;
	setp.eq.s32 	%p49, %r109, 1;
	@%p49 bra 	$L__BB0_18;
	cvt.u64.u32 	%rd71, %r126;
	add.s64 	%rd72, %rd71, %rd3;
	shl.b64 	%rd73, %rd72, 2;
	add.s64 	%rd74, %rd1, %rd73;
	ld.global.nc.f32 	%f179, [%rd74];
	add.s32 	%r110, %r126, %r11;
	mul.wide.u32 	%rd75, %r110, 4;
	add.s64 	%rd76, %rd1, %rd75;
	ld.global.nc.f32 	%f180, [%rd76];
	sub.f32 	%f181, %f179, %f180;
	abs.f32 	%f182, %f181;
	max.f32 	%f183, %f209, %f182;
	ld.global.nc.f32 	%f184, [%rd74+4];
	cvt.u64.u32 	%rd77, %r11;
	add.s64 	%rd78, %rd71, %rd77;
	shl.b64 	%rd79, %rd78, 2;
	add.s64 	%rd80, %rd1, %rd79;
	ld.global.nc.f32 	%f185, [%rd80+4];
	sub.f32 	%f186, %f184, %f185;
	abs.f32 	%f187, %f186;
	max.f32 	%f209, %f183, %f187;
	add.s32 	%r126, %r126, 2;
$L__BB0_18:
	and.b32  	%r111, %r72, 1;
	setp.eq.b32 	%p50, %r111, 1;
	not.pred 	%p51, %p50;
	@%p51 bra 	$L__BB0_20;
	cvt.u64.u32 	%rd81, %r126;
	add.s64 	%rd82, %rd81, %rd3;
	shl.b64 	%rd83, %rd82, 2;
	add.s64 	%rd84, %rd1, %rd83;
	ld.global.nc.f32 	%f188, [%rd84];
	add.s32 	%r112, %r126, %r11;
	mul.wide.u32 	%rd85, %r112, 4;
	add.s64 	%rd86, %rd1, %rd85;
	ld.global.nc.f32 	%f189, [%rd86];
	sub.f32 	%f190, %f188, %f189;
	abs.f32 	%f191, %f190;
	max.f32 	%f209, %f209, %f191;
$L__BB0_20:
	ld.local.f32 	%f192, [%rd4+-4];
	setp.geu.f32 	%p52, %f209, %f192;
	@%p52 bra 	$L__BB0_32;
	mov.b32 	%r119, 0;
$L__BB0_22:
	mul.wide.u32 	%rd87, %r119, 4;
	add.s64 	%rd88, %rd2, %rd87;
	ld.local.f32 	%f193, [%rd88];
	setp.lt.f32 	%p53, %f209, %f193;
	mov.u32 	%r24, %r119;
	@%p53 bra 	$L__BB0_24;
	add.s32 	%r119, %r119, 1;
	setp.eq.s32 	%p54, %r119, %r73;
	mov.u32 	%r24, %r3;
	@%p54 bra 	$L__BB0_24;
	bra.uni 	$L__BB0_22;
$L__BB0_24:
	setp.gt.s32 	%p55, %r3, %r24;
	@%p55 bra 	$L__BB0_25;
	bra.uni 	$L__BB0_31;
$L__BB0_25:
	not.b32 	%r114, %r24;
	add.s32 	%r115, %r73, %r114;
	and.b32  	%r21, %r115, 3;
	setp.eq.s32 	%p56, %r21, 0;
	mov.u32 	%r122, %r3;
	mov.u32 	%r123, %r73;
	@%p56 bra 	$L__BB0_29;
	ld.local.f32 	%f194, [%rd4+-8];
	st.local.f32 	[%rd4+-4], %f194;
	setp.eq.s32 	%p57, %r21, 1;
	mov.u32 	%r122, %r5;
	mov.u32 	%r123, %r3;
	@%p57 bra 	$L__BB0_29;
	ld.local.f32 	%f195, [%rd4+-12];
	st.local.f32 	[%rd4+-8], %f195;
	setp.eq.s32 	%p58, %r21, 2;
	mov.u32 	%r122, %r7;
	mov.u32 	%r123, %r5;
	@%p58 bra 	$L__BB0_29;
	ld.local.f32 	%f196, [%rd4+-16];
	st.local.f32 	[%rd4+-12], %f196;
	mov.u32 	%r122, %r8;
	mov.u32 	%r123, %r7;
$L__BB0_29:
	sub.s32 	%r116, %r5, %r24;
	setp.lt.u32 	%p59, %r116, 3;
	@%p59 bra 	$L__BB0_31;
$L__BB0_30:
	mul.wide.s32 	%rd89, %r123, 4;
	add.s64 	%rd90, %rd2, %rd89;
	ld.local.f32 	%f197, [%rd90+-8];
	mul.wide.s32 	%rd91, %r122, 4;
	add.s64 	%rd92, %rd2, %rd91;
	st.local.f32 	[%rd92], %f197;
	ld.local.f32 	%f198, [%rd92+-8];
	st.local.f32 	[%rd92+-4], %f198;
	add.s32 	%r123, %r122, -3;
	ld.local.f32 	%f199, [%rd92+-12];
	st.local.f32 	[%rd92+-8], %f199;
	add.s32 	%r122, %r122, -4;
	ld.local.f32 	%f200, [%rd92+-16];
	st.local.f32 	[%rd92+-12], %f200;
	setp.gt.s32 	%p60, %r122, %r24;
	@%p60 bra 	$L__BB0_30;
$L__BB0_31:
	mul.wide.s32 	%rd93, %r24, 4;
	add.s64 	%rd94, %rd2, %rd93;
	st.local.f32 	[%rd94], %f209;
$L__BB0_32:
	add.s32 	%r117, %r117, 1;
	setp.eq.s32 	%p61, %r117, %r71;
	@%p61 bra 	$L__BB0_86;
	bra.uni 	$L__BB0_8;
$L__BB0_33:
	and.b32  	%r30, %r72, 7;
	add.s32 	%r31, %r30, -1;
	and.b32  	%r32, %r72, 3;
	and.b32  	%r33, %r72, 2147483640;
	and.b32  	%r34, %r72, 1;
	mov.b32 	%r128, 0;
$L__BB0_34:
	setp.eq.s32 	%p33, %r128, %r1;
	@%p33 bra 	$L__BB0_48;
	setp.lt.u32 	%p34, %r72, 8;
	mul.lo.s32 	%r36, %r128, %r72;
	mov.f32 	%f217, 0f00000000;
	mov.b32 	%r131, 0;
	@%p34 bra 	$L__BB0_38;
	mov.f32 	%f217, 0f00000000;
	mov.b32 	%r129, 0;
$L__BB0_37:
	.pragma "nounroll";
	cvt.u64.u32 	%rd25, %r129;
	add.s64 	%rd26, %rd25, %rd3;
	shl.b64 	%rd27, %rd26, 2;
	add.s64 	%rd28, %rd1, %rd27;
	ld.global.nc.f32 	%f42, [%rd28];
	add.s32 	%r101, %r129, %r36;
	mul.wide.u32 	%rd29, %r101, 4;
	add.s64 	%rd30, %rd1, %rd29;
	ld.global.nc.f32 	%f43, [%rd30];
	sub.f32 	%f44, %f42, %f43;
	abs.f32 	%f45, %f44;
	max.f32 	%f46, %f217, %f45;
	ld.global.nc.f32 	%f47, [%rd28+4];
	ld.global.nc.f32 	%f48, [%rd30+4];
	sub.f32 	%f49, %f47, %f48;
	abs.f32 	%f50, %f49;
	max.f32 	%f51, %f46, %f50;
	ld.global.nc.f32 	%f52, [%rd28+8];
	ld.global.nc.f32 	%f53, [%rd30+8];
	sub.f32 	%f54, %f52, %f53;
	abs.f32 	%f55, %f54;
	max.f32 	%f56, %f51, %f55;
	ld.global.nc.f32 	%f57, [%rd28+12];
	ld.global.nc.f32 	%f58, [%rd30+12];
	sub.f32 	%f59, %f57, %f58;
	abs.f32 	%f60, %f59;
	max.f32 	%f61, %f56, %f60;
	ld.global.nc.f32 	%f62, [%rd28+16];
	ld.global.nc.f32 	%f63, [%rd30+16];
	sub.f32 	%f64, %f62, %f63;
	abs.f32 	%f65, %f64;
	max.f32 	%f66, %f61, %f65;
	ld.global.nc.f32 	%f67, [%rd28+20];
	ld.global.nc.f32 	%f68, [%rd30+20];
	sub.f32 	%f69, %f67, %f68;
	abs.f32 	%f70, %f69;
	max.f32 	%f71, %f66, %f70;
	ld.global.nc.f32 	%f72, [%rd28+24];
	ld.global.nc.f32 	%f73, [%rd30+24];
	sub.f32 	%f74, %f72, %f73;
	abs.f32 	%f75, %f74;
	max.f32 	%f76, %f71, %f75;
	ld.global.nc.f32 	%f77, [%rd28+28];
	ld.global.nc.f32 	%f78, [%rd30+28];
	sub.f32 	%f79, %f77, %f78;
	abs.f32 	%f80, %f79;
	max.f32 	%f217, %f76, %f80;
	add.s32 	%r129, %r129, 8;
	setp.eq.s32 	%p35, %r129, %r33;
	mov.u32 	%r131, %r33;
	@%p35 bra 	$L__BB0_38;
	bra.uni 	$L__BB0_37;
$L__BB0_38:
	setp.eq.s32 	%p36, %r30, 0;
	@%p36 bra 	$L__BB0_46;
	setp.lt.u32 	%p37, %r31, 3;
	@%p37 bra 	$L__BB0_41;
	cvt.u64.u32 	%rd31, %r131;
	add.s64 	%rd32, %rd31, %rd3;
	shl.b64 	%rd33, %rd32, 2;
	add.s64 	%rd34, %rd1, %rd33;
	ld.global.nc.f32 	%f82, [%rd34];
	add.s32 	%r102, %r131, %r36;
	mul.wide.u32 	%rd35, %r102, 4;
	add.s64 	%rd36, %rd1, %rd35;
	ld.global.nc.f32 	%f83, [%rd36];
	sub.f32 	%f84, %f82, %f83;
	abs.f32 	%f85, %f84;
	max.f32 	%f86, %f217, %f85;
	ld.global.nc.f32 	%f87, [%rd34+4];
	cvt.u64.u32 	%rd37, %r36;
	add.s64 	%rd38, %rd31, %rd37;
	shl.b64 	%rd39, %rd38, 2;
	add.s64 	%rd40, %rd1, %rd39;
	ld.global.nc.f32 	%f88, [%rd40+4];
	sub.f32 	%f89, %f87, %f88;
	abs.f32 	%f90, %f89;
	max.f32 	%f91, %f86, %f90;
	ld.global.nc.f32 	%f92, [%rd34+8];
	ld.global.nc.f32 	%f93, [%rd40+8];
	sub.f32 	%f94, %f92, %f93;
	abs.f32 	%f95, %f94;
	max.f32 	%f96, %f91, %f95;
	ld.global.nc.f32 	%f97, [%rd34+12];
	ld.global.nc.f32 	%f98, [%rd40+12];
	sub.f32 	%f99, %f97, %f98;
	abs.f32 	%f100, %f99;
	max.f32 	%f217, %f96, %f100;
	add.s32 	%r131, %r131, 4;
$L__BB0_41:
	setp.eq.s32 	%p38, %r32, 0;
	@%p38 bra 	$L__BB0_46;
	setp.eq.s32 	%p39, %r32, 1;
	@%p39 bra 	$L__BB0_44;
	cvt.u64.u32 	%rd41, %r131;
	add.s64 	%rd42, %rd41, %rd3;
	shl.b64 	%rd43, %rd42, 2;
	add.s64 	%rd44, %rd1, %rd43;
	ld.global.nc.f32 	%f102, [%rd44];
	add.s32 	%r103, %r131, %r36;
	mul.wide.u32 	%rd45, %r103, 4;
	add.s64 	%rd46, %rd1, %rd45;
	ld.global.nc.f32 	%f103, [%rd46];
	sub.f32 	%f104, %f102, %f103;
	abs.f32 	%f105, %f104;
	max.f32 	%f106, %f217, %f105;
	ld.global.nc.f32 	%f107, [%rd44+4];
	cvt.u64.u32 	%rd47, %r36;
	add.s64 	%rd48, %rd41, %rd47;
	shl.b64 	%rd49, %rd48, 2;
	add.s64 	%rd50, %rd1, %rd49;
	ld.global.nc.f32 	%f108, [%rd50+4];
	sub.f32 	%f109, %f107, %f108;
	abs.f32 	%f110, %f109;
	max.f32 	%f217, %f106, %f110;
	add.s32 	%r131, %r131, 2;
$L__BB0_44:
	setp.eq.s32 	%p40, %r34, 0;
	@%p40 bra 	$L__BB0_46;
	cvt.u64.u32 	%rd51, %r131;
	add.s64 	%rd52, %rd51, %rd3;
	shl.b64 	%rd53, %rd52, 2;
	add.s64 	%rd54, %rd1, %rd53;
	ld.global.nc.f32 	%f111, [%rd54];
	add.s32 	%r104, %r131, %r36;
	mul.wide.u32 	%rd55, %r104, 4;
	add.s64 	%rd56, %rd1, %rd55;
	ld.global.nc.f32 	%f112, [%rd56];
	sub.f32 	%f113, %f111, %f112;
	abs.f32 	%f114, %f113;
	max.f32 	%f217, %f217, %f114;
$L__BB0_46:
	ld.local.f32 	%f115, [%rd4+-4];
	setp.lt.f32 	%p41, %f217, %f115;
	@%p41 bra 	$L__BB0_47;
	bra.uni 	$L__BB0_48;
$L__BB0_47:
	st.local.f32 	[%rd4+-4], %f217;
$L__BB0_48:
	add.s32 	%r128, %r128, 1;
	setp.eq.s32 	%p42, %r128, %r71;
	@%p42 bra 	$L__BB0_86;
	bra.uni 	$L__BB0_34;
$L__BB0_49:
	setp.lt.s32 	%p6, %r73, 1;
	@%p6 bra 	$L__BB0_65;
	add.s32 	%r45, %r73, -2;
	add.s32 	%r46, %r73, -3;
	add.s32 	%r47, %r73, -4;
	mov.b32 	%r133, 0;
$L__BB0_51:
	setp.eq.s32 	%p21, %r133, %r1;
	@%p21 bra 	$L__BB0_64;
	ld.local.f32 	%f30, [%rd4+-4];
	setp.leu.f32 	%p22, %f30, 0f00000000;
	@%p22 bra 	$L__BB0_64;
	mov.b32 	%r134, 0;
$L__BB0_54:
	mul.wide.u32 	%rd17, %r134, 4;
	add.s64 	%rd18, %rd2, %rd17;
	ld.local.f32 	%f31, [%rd18];
	setp.gt.f32 	%p23, %f31, 0f00000000;
	mov.u32 	%r59, %r134;
	@%p23 bra 	$L__BB0_56;
	add.s32 	%r134, %r134, 1;
	setp.eq.s32 	%p24, %r134, %r73;
	mov.u32 	%r59, %r3;
	@%p24 bra 	$L__BB0_56;
	bra.uni 	$L__BB0_54;
$L__BB0_56:
	setp.gt.s32 	%p25, %r3, %r59;
	@%p25 bra 	$L__BB0_57;
	bra.uni 	$L__BB0_63;
$L__BB0_57:
	not.b32 	%r94, %r59;
	add.s32 	%r95, %r73, %r94;
	and.b32  	%r56, %r95, 3;
	setp.eq.s32 	%p26, %r56, 0;
	mov.u32 	%r137, %r3;
	mov.u32 	%r138, %r73;
	@%p26 bra 	$L__BB0_61;
	ld.local.f32 	%f32, [%rd4+-8];
	st.local.f32 	[%rd4+-4], %f32;
	setp.eq.s32 	%p27, %r56, 1;
	mov.u32 	%r137, %r45;
	mov.u32 	%r138, %r3;
	@%p27 bra 	$L__BB0_61;
	ld.local.f32 	%f33, [%rd4+-12];
	st.local.f32 	[%rd4+-8], %f33;
	setp.eq.s32 	%p28, %r56, 2;
	mov.u32 	%r137, %r46;
	mov.u32 	%r138, %r45;
	@%p28 bra 	$L__BB0_61;
	ld.local.f32 	%f34, [%rd4+-16];
	st.local.f32 	[%rd4+-12], %f34;
	mov.u32 	%r137, %r47;
	mov.u32 	%r138, %r46;
$L__BB0_61:
	sub.s32 	%r96, %r45, %r59;
	setp.lt.u32 	%p29, %r96, 3;
	@%p29 bra 	$L__BB0_63;
$L__BB0_62:
	mul.wide.s32 	%rd19, %r138, 4;
	add.s64 	%rd20, %rd2, %rd19;
	ld.local.f32 	%f35, [%rd20+-8];
	mul.wide.s32 	%rd21, %r137, 4;
	add.s64 	%rd22, %rd2, %rd21;
	st.local.f32 	[%rd22], %f35;
	ld.local.f32 	%f36, [%rd22+-8];
	st.local.f32 	[%rd22+-4], %f36;
	add.s32 	%r138, %r137, -3;
	ld.local.f32 	%f37, [%rd22+-12];
	st.local.f32 	[%rd22+-8], %f37;
	add.s32 	%r137, %r137, -4;
	ld.local.f32 	%f38, [%rd22+-16];
	st.local.f32 	[%rd22+-12], %f38;
	setp.gt.s32 	%p30, %r137, %r59;
	@%p30 bra 	$L__BB0_62;
$L__BB0_63:
	mul.wide.s32 	%rd23, %r59, 4;
	add.s64 	%rd24, %rd2, %rd23;
	mov.b32 	%r97, 0;
	st.local.u32 	[%rd24], %r97;
$L__BB0_64:
	add.s32 	%r133, %r133, 1;
	setp.eq.s32 	%p31, %r133, %r71;
	@%p31 bra 	$L__BB0_86;
	bra.uni 	$L__BB0_51;
$L__BB0_65:
	and.b32  	%r60, %r71, 3;
	setp.lt.u32 	%p7, %r71, 4;
	mov.b32 	%r142, 0;
	@%p7 bra 	$L__BB0_80;
	and.b32  	%r142, %r71, 2147483644;
	mov.b32 	%r141, 0;
$L__BB0_67:
	setp.eq.s32 	%p8, %r141, %r1;
	@%p8 bra 	$L__BB0_70;
	ld.local.f32 	%f25, [%rd4+-4];
	setp.leu.f32 	%p9, %f25, 0f00000000;
	@%p9 bra 	$L__BB0_70;
	mov.b32 	%r83, 0;
	st.local.u32 	[%rd4+-4], %r83;
$L__BB0_70:
	add.s32 	%r84, %r141, 1;
	setp.eq.s32 	%p10, %r84, %r1;
	@%p10 bra 	$L__BB0_73;
	ld.local.f32 	%f26, [%rd4+-4];
	setp.leu.f32 	%p11, %f26, 0f00000000;
	@%p11 bra 	$L__BB0_73;
	mov.b32 	%r85, 0;
	st.local.u32 	[%rd4+-4], %r85;
$L__BB0_73:
	add.s32 	%r86, %r141, 2;
	setp.eq.s32 	%p12, %r86, %r1;
	@%p12 bra 	$L__BB0_76;
	ld.local.f32 	%f27, [%rd4+-4];
	setp.leu.f32 	%p13, %f27, 0f00000000;
	@%p13 bra 	$L__BB0_76;
	mov.b32 	%r87, 0;
	st.local.u32 	[%rd4+-4], %r87;
$L__BB0_76:
	add.s32 	%r88, %r141, 3;
	setp.eq.s32 	%p14, %r88, %r1;
	@%p14 bra 	$L__BB0_79;
	ld.local.f32 	%f28, [%rd4+-4];
	setp.leu.f32 	%p15, %f28, 0f00000000;
	@%p15 bra 	$L__BB0_79;
	mov.b32 	%r89, 0;
	st.local.u32 	[%rd4+-4], %r89;
$L__BB0_79:
	add.s32 	%r141, %r141, 4;
	setp.ne.s32 	%p16, %r141, %r142;
	@%p16 bra 	$L__BB0_67;
$L__BB0_80:
	setp.eq.s32 	%p17, %r60, 0;
	@%p17 bra 	$L__BB0_86;
	mov.b32 	%r144, 0;
$L__BB0_82:
	.pragma "nounroll";
	setp.eq.s32 	%p18, %r142, %r1;
	@%p18 bra 	$L__BB0_85;
	ld.local.f32 	%f29, [%rd4+-4];
	setp.leu.f32 	%p19, %f29, 0f00000000;
	@%p19 bra 	$L__BB0_85;
	mov.b32 	%r91, 0;
	st.local.u32 	[%rd4+-4], %r91;
$L__BB0_85:
	add.s32 	%r142, %r142, 1;
	add.s32 	%r144, %r144, 1;
	setp.ne.s32 	%p20, %r144, %r60;
	@%p20 bra 	$L__BB0_82;
$L__BB0_86:
	ld.param.u64 	%rd98, [knn_distances_chebyshev_param_1];
	ld.local.f32 	%f201, [%rd4+-4];
	cvta.to.global.u64 	%rd95, %rd98;
	mul.wide.s32 	%rd96, %r1, 4;
	add.s64 	%rd97, %rd95, %rd96;
	st.global.f32 	[%rd97], %f201;
$L__BB0_87:
	ret;

}
	// .globl	ksg_transfer_entropy
.visible .entry ksg_transfer_entropy(
	.param .u64 .ptr .align 1 ksg_transfer_entropy_param_0,
	.param .u64 .ptr .align 1 ksg_transfer_entropy_param_1,
	.param .u64 .ptr .align 1 ksg_transfer_entropy_param_2,
	.param .u64 .ptr .align 1 ksg_transfer_entropy_param_3,
	.param .u32 ksg_transfer_entropy_param_4,
	.param .u32 ksg_transfer_entropy_param_5,
	.param .u32 ksg_transfer_entropy_param_6,
	.param .u32 ksg_transfer_entropy_param_7
)
{
	.reg .pred 	%p<11>;
	.reg .b32 	%r<33>;
	.reg .b64 	%rd<21>;

	ld.param.u64 	%rd8, [ksg_transfer_entropy_param_3];
	ld.param.u32 	%r18, [ksg_transfer_entropy_param_4];
	ld.param.u32 	%r17, [ksg_transfer_entropy_param_7];
	mov.u32 	%r19, %ctaid.x;
	mov.u32 	%r20, %ntid.x;
	mov.u32 	%r21, %tid.x;
	mad.lo.s32 	%r1, %r19, %r20, %r21;
	setp.ge.s32 	%p1, %r1, %r18;
	@%p1 bra 	$L__BB1_15;
	mul.wide.s32 	%rd9, %r17, 4;
	{ // callseq 0, 0
	.param .b64 param0;
	st.param.b64 	[param0], %rd9;
	.param .b64 retval0;
	call.uni (retval0), 
	malloc, 
	(
	param0
	);
	ld.param.b64 	%rd10, [retval0];
	} // callseq 0
	setp.lt.s32 	%p2, %r17, 1;
	@%p2 bra 	$L__BB1_14;
	and.b32  	%r2, %r17, 15;
	setp.lt.u32 	%p3, %r17, 16;
	mov.b32 	%r28, 0;
	@%p3 bra 	$L__BB1_5;
	and.b32  	%r28, %r17, 2147483632;
	neg.s32 	%r32, %r28;
	add.s64 	%rd20, %rd10, 32;
$L__BB1_4:
	.pragma "nounroll";
	mov.b32 	%r23, 0;
	st.u32 	[%rd20+-32], %r23;
	st.u32 	[%rd20+-28], %r23;
	st.u32 	[%rd20+-24], %r23;
	st.u32 	[%rd20+-20], %r23;
	st.u32 	[%rd20+-16], %r23;
	st.u32 	[%rd20+-12], %r23;
	st.u32 	[%rd20+-8], %r23;
	st.u32 	[%rd20+-4], %r23;
	st.u32 	[%rd20], %r23;
	st.u32 	[%rd20+4], %r23;
	st.u32 	[%rd20+8], %r23;
	st.u32 	[%rd20+12], %r23;
	st.u32 	[%rd20+16], %r23;
	st.u32 	[%rd20+20], %r23;
	st.u32 	[%rd20+24], %r23;
	st.u32 	[%rd20+28], %r23;
	add.s32 	%r32, %r32, 16;
	add.s64 	%rd20, %rd20, 64;
	setp.eq.s32 	%p4, %r32, 0;
	@%p4 bra 	$L__BB1_5;
	bra.uni 	$L__BB1_4;
$L__BB1_5:
	setp.eq.s32 	%p5, %r2, 0;
	@%p5 bra 	$L__BB1_14;
	and.b32  	%r6, %r17, 7;
	setp.lt.u32 	%p6, %r2, 8;
	@%p6 bra 	$L__BB1_8;
	mul.wide.u32 	%rd11, %r28, 4;
	add.s64 	%rd12, %rd10, %rd11;
	mov.b32 	%r24, 0;
	st.u32 	[%rd12], %r24;
	st.u32 	[%rd12+4], %r24;
	st.u32 	[%rd12+8], %r24;
	st.u32 	[%rd12+12], %r24;
	st.u32 	[%rd12+16], %r24;
	st.u32 	[%rd12+20], %r24;
	st.u32 	[%rd12+24], %r24;
	st.u32 	[%rd12+28], %r24;
	add.s32 	%r28, %r28, 8;
$L__BB1_8:
	setp.eq.s32 	%p7, %r6, 0;
	@%p7 bra 	$L__BB1_14;
	and.b32  	%r9, %r17, 3;
	setp.lt.u32 	%p8, %r6, 4;
	@%p8 bra 	$L__BB1_11;
	mul.wide.u32 	%rd13, %r28, 4;
	add.s64 	%rd14, %rd10, %rd13;
	mov.b32 	%r25, 0;
	st.u32 	[%rd14], %r25;
	st.u32 	[%rd14+4], %r25;
	st.u32 	[%rd14+8], %r25;
	st.u32 	[%rd14+12], %r25;
	add.s32 	%r28, %r28, 4;
$L__BB1_11:
	setp.eq.s32 	%p9, %r9, 0;
	@%p9 bra 	$L__BB1_14;
	mul.wide.u32 	%rd15, %r28, 4;
	add.s64 	%rd19, %rd10, %rd15;
	neg.s32 	%r31, %r9;
$L__BB1_13:
	.pragma "nounroll";
	mov.b32 	%r26, 0;
	st.u32 	[%rd19], %r26;
	add.s64 	%rd19, %rd19, 4;
	add.s32 	%r31, %r31, 1;
	setp.eq.s32 	%p10, %r31, 0;
	@%p10 bra 	$L__BB1_14;
	bra.uni 	$L__BB1_13;
$L__BB1_14:
	cvta.to.global.u64 	%rd16, %rd8;
	mul.wide.s32 	%rd17, %r1, 4;
	add.s64 	%rd18, %rd16, %rd17;
	mov.b32 	%r27, 0;
	st.global.u32 	[%rd18], %r27;
	{ // callseq 1, 0
	.param .b64 param0;
	st.param.b64 	[param0], %rd10;
	call.uni 
	free, 
	(
	param0
	);
	} // callseq 1
$L__BB1_15:
	ret;

}
	// .globl	ksg_mutual_information
.visible .entry ksg_mutual_information(
	.param .u64 .ptr .align 1 ksg_mutual_information_param_0,
	.param .u64 .ptr .align 1 ksg_mutual_information_param_1,
	.param .u64 .ptr .align 1 ksg_mutual_information_param_2,
	.param .u32 ksg_mutual_information_param_3,
	.param .u32 ksg_mutual_information_param_4,
	.param .u32 ksg_mutual_information_param_5,
	.param .u32 ksg_mutual_information_param_6
)
{
	.reg .pred 	%p<95>;
	.reg .b32 	%r<201>;
	.reg .b32 	%f<1415>;
	.reg .b64 	%rd<98>;

	ld.param.u64 	%rd27, [ksg_mutual_information_param_0];
	ld.param.u64 	%rd28, [ksg_mutual_information_param_1];
	ld.param.u64 	%rd26, [ksg_mutual_information_param_2];
	ld.param.u32 	%r81, [ksg_mutual_information_param_3];
	ld.param.u32 	%r82, [ksg_mutual_information_param_4];
	ld.param.u32 	%r83, [ksg_mutual_information_param_5];
	ld.param.u32 	%r84, [ksg_mutual_information_param_6];
	cvta.to.global.u64 	%rd1, %rd27;
	cvta.to.global.u64 	%rd2, %rd28;
	mov.u32 	%r85, %ctaid.x;
	mov.u32 	%r86, %ntid.x;
	mov.u32 	%r87, %tid.x;
	mad.lo.s32 	%r1, %r85, %r86, %r87;
	setp.ge.s32 	%p1, %r1, %r81;
	@%p1 bra 	$L__BB2_121;
	setp.lt.s32 	%p2, %r81, 1;
	mov.b32 	%r199, 0;
	mov.u32 	%r200, %r199;
	@%p2 bra 	$L__BB2_83;
	mul.lo.s32 	%r89, %r83, %r1;
	mul.wide.s32 	%rd29, %r89, 4;
	add.s64 	%rd3, %rd2, %rd29;
	setp.lt.s32 	%p3, %r82, 1;
	@%p3 bra 	$L__BB2_61;
	mul.lo.s32 	%r100, %r82, %r1;
	mul.wide.s32 	%rd51, %r100, 4;
	add.s64 	%rd4, %rd1, %rd51;
	and.b32  	%r2, %r82, 15;
	and.b32  	%r3, %r82, 7;
	add.s32 	%r4, %r83, -1;
	and.b32  	%r5, %r83, 15;
	add.s32 	%r6, %r5, -1;
	and.b32  	%r7, %r83, 7;
	add.s32 	%r8, %r7, -1;
	and.b32  	%r9, %r82, 2147483632;
	and.b32  	%r10, %r82, 3;
	and.b32  	%r11, %r83, 2147483632;
	and.b32  	%r12, %r83, 3;
	neg.s32 	%r13, %r9;
	add.s64 	%rd5, %rd4, 32;
	mov.f32 	%f1351, 0f00000000;
	mov.b32 	%r165, 0;
	mov.u32 	%r200, %r165;
	mov.u32 	%r199, %r165;
$L__BB2_4:
	setp.eq.s32 	%p28, %r165, %r1;
	@%p28 bra 	$L__BB2_47;
	setp.lt.u32 	%p29, %r82, 16;
	mul.lo.s32 	%r17, %r165, %r82;
	mov.f32 	%f1365, 0f00000000;
	mov.b32 	%r184, 0;
	@%p29 bra 	$L__BB2_8;
	mul.wide.u32 	%rd52, %r17, 4;
	add.s64 	%rd53, %rd1, %rd52;
	add.s64 	%rd96, %rd53, 32;
	mov.f32 	%f1365, 0f00000000;
	mov.u64 	%rd97, %rd5;
	mov.u32 	%r168, %r13;
$L__BB2_7:
	.pragma "nounroll";
	ld.global.nc.f32 	%f442, [%rd97+-32];
	ld.global.nc.f32 	%f443, [%rd96+-32];
	sub.f32 	%f444, %f442, %f443;
	abs.f32 	%f445, %f444;
	max.f32 	%f446, %f1365, %f445;
	ld.global.nc.f32 	%f447, [%rd97+-28];
	ld.global.nc.f32 	%f448, [%rd96+-28];
	sub.f32 	%f449, %f447, %f448;
	abs.f32 	%f450, %f449;
	max.f32 	%f451, %f446, %f450;
	ld.global.nc.f32 	%f452, [%rd97+-24];
	ld.global.nc.f32 	%f453, [%rd96+-24];
	sub.f32 	%f454, %f452, %f453;
	abs.f32 	%f455, %f454;
	max.f32 	%f456, %f451, %f455;
	ld.global.nc.f32 	%f457, [%rd97+-20];
	ld.global.nc.f32 	%f458, [%rd96+-20];
	sub.f32 	%f459, %f457, %f458;
	abs.f32 	%f460, %f459;
	max.f32 	%f461, %f456, %f460;
	ld.global.nc.f32 	%f462, [%rd97+-16];
	ld.global.nc.f32 	%f463, [%rd96+-16];
	sub.f32 	%f464, %f462, %f463;
	abs.f32 	%f465, %f464;
	max.f32 	%f466, %f461, %f465;
	ld.global.nc.f32 	%f467, [%rd97+-12];
	ld.global.nc.f32 	%f468, [%rd96+-12];
	sub.f32 	%f469, %f467, %f468;
	abs.f32 	%f470, %f469;
	max.f32 	%f471, %f466, %f470;
	ld.global.nc.f32 	%f472, [%rd97+-8];
	ld.global.nc.f32 	%f473, [%rd96+-8];
	sub.f32 	%f474, %f472, %f473;
	abs.f32 	%f475, %f474;
	max.f32 	%f476, %f471, %f475;
	ld.global.nc.f32 	%f477, [%rd97+-4];
	ld.global.nc.f32 	%f478, [%rd96+-4];
	sub.f32 	%f479, %f477, %f478;
	abs.f32 	%f480, %f479;
	max.f32 	%f481, %f476, %f480;
	ld.global.nc.f32 	%f482, [%rd97];
	ld.global.nc.f32 	%f483, [%rd96];
	sub.f32 	%f484, %f482, %f483;
	abs.f32 	%f485, %f484;
	max.f32 	%f486, %f481, %f485;
	ld.global.nc.f32 	%f487, [%rd97+4];
	ld.global.nc.f32 	%f488, [%rd96+4];
	sub.f32 	%f489, %f487, %f488;
	abs.f32 	%f490, %f489;
	max.f32 	%f491, %f486, %f490;
	ld.global.nc.f32 	%f492, [%rd97+8];
	ld.global.nc.f32 	%f493, [%rd96+8];
	sub.f32 	%f494, %f492, %f493;
	abs.f32 	%f495, %f494;
	max.f32 	%f496, %f491, %f495;
	ld.global.nc.f32 	%f497, [%rd97+12];
	ld.global.nc.f32 	%f498, [%rd96+12];
	sub.f32 	%f499, %f497, %f498;
	abs.f32 	%f500, %f499;
	max.f32 	%f501, %f496, %f500;
	ld.global.nc.f32 	%f502, [%rd97+16];
	ld.global.nc.f32 	%f503, [%rd96+16];
	sub.f32 	%f504, %f502, %f503;
	abs.f32 	%f505, %f504;
	max.f32 	%f506, %f501, %f505;
	ld.global.nc.f32 	%f507, [%rd97+20];
	ld.global.nc.f32 	%f508, [%rd96+20];
	sub.f32 	%f509, %f507, %f508;
	abs.f32 	%f510, %f509;
	max.f32 	%f511, %f506, %f510;
	ld.global.nc.f32 	%f512, [%rd97+24];
	ld.global.nc.f32 	%f513, [%rd96+24];
	sub.f32 	%f514, %f512, %f513;
	abs.f32 	%f515, %f514;
	max.f32 	%f516, %f511, %f515;
	ld.global.nc.f32 	%f517, [%rd97+28];
	ld.global.nc.f32 	%f518, [%rd96+28];
	sub.f32 	%f519, %f517, %f518;
	abs.f32 	%f520, %f519;
	max.f32 	%f1365, %f516, %f520;
	add.s32 	%r168, %r168, 16;
	add.s64 	%rd97, %rd97, 64;
	add.s64 	%rd96, %rd96, 64;
	setp.eq.s32 	%p30, %r168, 0;
	mov.u32 	%r184, %r9;
	@%p30 bra 	$L__BB2_8;
	bra.uni 	$L__BB2_7;
$L__BB2_8:
	mul.wide.u32 	%rd54, %r17, 4;
	add.s64 	%rd17, %rd1, %rd54;
	setp.eq.s32 	%p31, %r2, 0;
	@%p31 bra 	$L__BB2_18;
	add.s32 	%r102, %r2, -1;
	setp.lt.u32 	%p32, %r102, 7;
	@%p32 bra 	$L__BB2_11;
	mul.wide.u32 	%rd55, %r184, 4;
	add.s64 	%rd56, %rd4, %rd55;
	ld.global.nc.f32 	%f522, [%rd56];
	add.s64 	%rd57, %rd17, %rd55;
	ld.global.nc.f32 	%f523, [%rd57];
	sub.f32 	%f524, %f522, %f523;
	abs.f32 	%f525, %f524;
	max.f32 	%f526, %f1365, %f525;
	ld.global.nc.f32 	%f527, [%rd56+4];
	ld.global.nc.f32 	%f528, [%rd57+4];
	sub.f32 	%f529, %f527, %f528;
	abs.f32 	%f530, %f529;
	max.f32 	%f531, %f526, %f530;
	ld.global.nc.f32 	%f532, [%rd56+8];
	ld.global.nc.f32 	%f533, [%rd57+8];
	sub.f32 	%f534, %f532, %f533;
	abs.f32 	%f535, %f534;
	max.f32 	%f536, %f531, %f535;
	ld.global.nc.f32 	%f537, [%rd56+12];
	ld.global.nc.f32 	%f538, [%rd57+12];
	sub.f32 	%f539, %f537, %f538;
	abs.f32 	%f540, %f539;
	max.f32 	%f541, %f536, %f540;
	ld.global.nc.f32 	%f542, [%rd56+16];
	ld.global.nc.f32 	%f543, [%rd57+16];
	sub.f32 	%f544, %f542, %f543;
	abs.f32 	%f545, %f544;
	max.f32 	%f546, %f541, %f545;
	ld.global.nc.f32 	%f547, [%rd56+20];
	ld.global.nc.f32 	%f548, [%rd57+20];
	sub.f32 	%f549, %f547, %f548;
	abs.f32 	%f550, %f549;
	max.f32 	%f551, %f546, %f550;
	ld.global.nc.f32 	%f552, [%rd56+24];
	ld.global.nc.f32 	%f553, [%rd57+24];
	sub.f32 	%f554, %f552, %f553;
	abs.f32 	%f555, %f554;
	max.f32 	%f556, %f551, %f555;
	ld.global.nc.f32 	%f557, [%rd56+28];
	ld.global.nc.f32 	%f558, [%rd57+28];
	sub.f32 	%f559, %f557, %f558;
	abs.f32 	%f560, %f559;
	max.f32 	%f1365, %f556, %f560;
	add.s32 	%r184, %r184, 8;
$L__BB2_11:
	setp.eq.s32 	%p33, %r3, 0;
	@%p33 bra 	$L__BB2_18;
	add.s32 	%r103, %r3, -1;
	setp.lt.u32 	%p34, %r103, 3;
	@%p34 bra 	$L__BB2_14;
	mul.wide.u32 	%rd58, %r184, 4;
	add.s64 	%rd59, %rd4, %rd58;
	ld.global.nc.f32 	%f562, [%rd59];
	add.s64 	%rd60, %rd17, %rd58;
	ld.global.nc.f32 	%f563, [%rd60];
	sub.f32 	%f564, %f562, %f563;
	abs.f32 	%f565, %f564;
	max.f32 	%f566, %f1365, %f565;
	ld.global.nc.f32 	%f567, [%rd59+4];
	ld.global.nc.f32 	%f568, [%rd60+4];
	sub.f32 	%f569, %f567, %f568;
	abs.f32 	%f570, %f569;
	max.f32 	%f571, %f566, %f570;
	ld.global.nc.f32 	%f572, [%rd59+8];
	ld.global.nc.f32 	%f573, [%rd60+8];
	sub.f32 	%f574, %f572, %f573;
	abs.f32 	%f575, %f574;
	max.f32 	%f576, %f571, %f575;
	ld.global.nc.f32 	%f577, [%rd59+12];
	ld.global.nc.f32 	%f578, [%rd60+12];
	sub.f32 	%f579, %f577, %f578;
	abs.f32 	%f580, %f579;
	max.f32 	%f1365, %f576, %f580;
	add.s32 	%r184, %r184, 4;
$L__BB2_14:
	setp.eq.s32 	%p35, %r10, 0;
	@%p35 bra 	$L__BB2_18;
	setp.eq.s32 	%p36, %r10, 1;
	mul.wide.u32 	%rd61, %r184, 4;
	add.s64 	%rd18, %rd4, %rd61;
	ld.global.nc.f32 	%f581, [%rd18];
	add.s64 	%rd19, %rd17, %rd61;
	ld.global.nc.f32 	%f582, [%rd19];
	sub.f32 	%f583, %f581, %f582;
	abs.f32 	%f584, %f583;
	max.f32 	%f1365, %f1365, %f584;
	@%p36 bra 	$L__BB2_18;
	setp.eq.s32 	%p37, %r10, 2;
	ld.global.nc.f32 	%f585, [%rd18+4];
	ld.global.nc.f32 	%f586, [%rd19+4];
	sub.f32 	%f587, %f585, %f586;
	abs.f32 	%f588, %f587;
	max.f32 	%f1365, %f1365, %f588;
	@%p37 bra 	$L__BB2_18;
	ld.global.nc.f32 	%f589, [%rd18+8];
	ld.global.nc.f32 	%f590, [%rd19+8];
	sub.f32 	%f591, %f589, %f590;
	abs.f32 	%f592, %f591;
	max.f32 	%f1365, %f1365, %f592;
$L__BB2_18:
	mul.lo.s32 	%r104, %r165, %r83;
	mul.wide.s32 	%rd62, %r104, 4;
	add.s64 	%rd20, %rd2, %rd62;
	setp.gt.s32 	%p38, %r83, 0;
	@%p38 bra 	$L__BB2_48;
$L__BB2_19:
	mov.f32 	%f1355, 0f00000000;
	mov.b32 	%r178, 0;
	@%p29 bra 	$L__BB2_35;
	mov.f32 	%f1355, 0f00000000;
	mov.b32 	%r170, 0;
	bra.uni 	$L__BB2_34;
$L__BB2_21:
	setp.lt.u32 	%p58, %r4, 15;
	mov.f32 	%f1357, 0f00000000;
	mov.b32 	%r175, 0;
	@%p58 bra 	$L__BB2_24;
	mov.f32 	%f1357, 0f00000000;
	mov.b32 	%r171, 0;
$L__BB2_23:
	.pragma "nounroll";
	mul.wide.u32 	%rd83, %r171, 4;
	add.s64 	%rd84, %rd3, %rd83;
	ld.global.nc.f32 	%f903, [%rd84];
	add.s64 	%rd85, %rd20, %rd83;
	ld.global.nc.f32 	%f904, [%rd85];
	sub.f32 	%f905, %f903, %f904;
	abs.f32 	%f906, %f905;
	max.f32 	%f907, %f1357, %f906;
	ld.global.nc.f32 	%f908, [%rd84+4];
	ld.global.nc.f32 	%f909, [%rd85+4];
	sub.f32 	%f910, %f908, %f909;
	abs.f32 	%f911, %f910;
	max.f32 	%f912, %f907, %f911;
	ld.global.nc.f32 	%f913, [%rd84+8];
	ld.global.nc.f32 	%f914, [%rd85+8];
	sub.f32 	%f915, %f913, %f914;
	abs.f32 	%f916, %f915;
	max.f32 	%f917, %f912, %f916;
	ld.global.nc.f32 	%f918, [%rd84+12];
	ld.global.nc.f32 	%f919, [%rd85+12];
	sub.f32 	%f920, %f918, %f919;
	abs.f32 	%f921, %f920;
	max.f32 	%f922, %f917, %f921;
	ld.global.nc.f32 	%f923, [%rd84+16];
	ld.global.nc.f32 	%f924, [%rd85+16];
	sub.f32 	%f925, %f923, %f924;
	abs.f32 	%f926, %f925;
	max.f32 	%f927, %f922, %f926;
	ld.global.nc.f32 	%f928, [%rd84+20];
	ld.global.nc.f32 	%f929, [%rd85+20];
	sub.f32 	%f930, %f928, %f929;
	abs.f32 	%f931, %f930;
	max.f32 	%f932, %f927, %f931;
	ld.global.nc.f32 	%f933, [%rd84+24];
	ld.global.nc.f32 	%f934, [%rd85+24];
	sub.f32 	%f935, %f933, %f934;
	abs.f32 	%f936, %f935;
	max.f32 	%f937, %f932, %f936;
	ld.global.nc.f32 	%f938, [%rd84+28];
	ld.global.nc.f32 	%f939, [%rd85+28];
	sub.f32 	%f940, %f938, %f939;
	abs.f32 	%f941, %f940;
	max.f32 	%f942, %f937, %f941;
	ld.global.nc.f32 	%f943, [%rd84+32];
	ld.global.nc.f32 	%f944, [%rd85+32];
	sub.f32 	%f945, %f943, %f944;
	abs.f32 	%f946, %f945;
	max.f32 	%f947, %f942, %f946;
	ld.global.nc.f32 	%f948, [%rd84+36];
	ld.global.nc.f32 	%f949, [%rd85+36];
	sub.f32 	%f950, %f948, %f949;
	abs.f32 	%f951, %f950;
	max.f32 	%f952, %f947, %f951;
	ld.global.nc.f32 	%f953, [%rd84+40];
	ld.global.nc.f32 	%f954, [%rd85+40];
	sub.f32 	%f955, %f953, %f954;
	abs.f32 	%f956, %f955;
	max.f32 	%f957, %f952, %f956;
	ld.global.nc.f32 	%f958, [%rd84+44];
	ld.global.nc.f32 	%f959, [%rd85+44];
	sub.f32 	%f960, %f958, %f959;
	abs.f32 	%f961, %f960;
	max.f32 	%f962, %f957, %f961;
	ld.global.nc.f32 	%f963, [%rd84+48];
	ld.global.nc.f32 	%f964, [%rd85+48];
	sub.f32 	%f965, %f963, %f964;
	abs.f32 	%f966, %f965;
	max.f32 	%f967, %f962, %f966;
	ld.global.nc.f32 	%f968, [%rd84+52];
	ld.global.nc.f32 	%f969, [%rd85+52];
	sub.f32 	%f970, %f968, %f969;
	abs.f32 	%f971, %f970;
	max.f32 	%f972, %f967, %f971;
	ld.global.nc.f32 	%f973, [%rd84+56];
	ld.global.nc.f32 	%f974, [%rd85+56];
	sub.f32 	%f975, %f973, %f974;
	abs.f32 	%f976, %f975;
	max.f32 	%f977, %f972, %f976;
	ld.global.nc.f32 	%f978, [%rd84+60];
	ld.global.nc.f32 	%f979, [%rd85+60];
	sub.f32 	%f980, %f978, %f979;
	abs.f32 	%f981, %f980;
	max.f32 	%f1357, %f977, %f981;
	add.s32 	%r171, %r171, 16;
	setp.eq.s32 	%p59, %r171, %r11;
	mov.u32 	%r175, %r11;
	@%p59 bra 	$L__BB2_24;
	bra.uni 	$L__BB2_23;
$L__BB2_24:
	setp.eq.s32 	%p60, %r5, 0;
	@%p60 bra 	$L__BB2_46;
	setp.lt.u32 	%p61, %r6, 7;
	@%p61 bra 	$L__BB2_27;
	mul.wide.u32 	%rd86, %r175, 4;
	add.s64 	%rd87, %rd3, %rd86;
	ld.global.nc.f32 	%f983, [%rd87];
	add.s64 	%rd88, %rd20, %rd86;
	ld.global.nc.f32 	%f984, [%rd88];
	sub.f32 	%f985, %f983, %f984;
	abs.f32 	%f986, %f985;
	max.f32 	%f987, %f1357, %f986;
	ld.global.nc.f32 	%f988, [%rd87+4];
	ld.global.nc.f32 	%f989, [%rd88+4];
	sub.f32 	%f990, %f988, %f989;
	abs.f32 	%f991, %f990;
	max.f32 	%f992, %f987, %f991;
	ld.global.nc.f32 	%f993, [%rd87+8];
	ld.global.nc.f32 	%f994, [%rd88+8];
	sub.f32 	%f995, %f993, %f994;
	abs.f32 	%f996, %f995;
	max.f32 	%f997, %f992, %f996;
	ld.global.nc.f32 	%f998, [%rd87+12];
	ld.global.nc.f32 	%f999, [%rd88+12];
	sub.f32 	%f1000, %f998, %f999;
	abs.f32 	%f1001, %f1000;
	max.f32 	%f1002, %f997, %f1001;
	ld.global.nc.f32 	%f1003, [%rd87+16];
	ld.global.nc.f32 	%f1004, [%rd88+16];
	sub.f32 	%f1005, %f1003, %f1004;
	abs.f32 	%f1006, %f1005;
	max.f32 	%f1007, %f1002, %f1006;
	ld.global.nc.f32 	%f1008, [%rd87+20];
	ld.global.nc.f32 	%f1009, [%rd88+20];
	sub.f32 	%f1010, %f1008, %f1009;
	abs.f32 	%f1011, %f1010;
	max.f32 	%f1012, %f1007, %f1011;
	ld.global.nc.f32 	%f1013, [%rd87+24];
	ld.global.nc.f32 	%f1014, [%rd88+24];
	sub.f32 	%f1015, %f1013, %f1014;
	abs.f32 	%f1016, %f1015;
	max.f32 	%f1017, %f1012, %f1016;
	ld.global.nc.f32 	%f1018, [%rd87+28];
	ld.global.nc.f32 	%f1019, [%rd88+28];
	sub.f32 	%f1020, %f1018, %f1019;
	abs.f32 	%f1021, %f1020;
	max.f32 	%f1357, %f1017, %f1021;
	add.s32 	%r175, %r175, 8;
$L__BB2_27:
	setp.eq.s32 	%p62, %r7, 0;
	@%p62 bra 	$L__BB2_46;
	setp.lt.u32 	%p63, %r8, 3;
	@%p63 bra 	$L__BB2_30;
	mul.wide.u32 	%rd89, %r175, 4;
	add.s64 	%rd90, %rd3, %rd89;
	ld.global.nc.f32 	%f1023, [%rd90];
	add.s64 	%rd91, %rd20, %rd89;
	ld.global.nc.f32 	%f1024, [%rd91];
	sub.f32 	%f1025, %f1023, %f1024;
	abs.f32 	%f1026, %f1025;
	max.f32 	%f1027, %f1357, %f1026;
	ld.global.nc.f32 	%f1028, [%rd90+4];
	ld.global.nc.f32 	%f1029, [%rd91+4];
	sub.f32 	%f1030, %f1028, %f1029;
	abs.f32 	%f1031, %f1030;
	max.f32 	%f1032, %f1027, %f1031;
	ld.global.nc.f32 	%f1033, [%rd90+8];
	ld.global.nc.f32 	%f1034, [%rd91+8];
	sub.f32 	%f1035, %f1033, %f1034;
	abs.f32 	%f1036, %f1035;
	max.f32 	%f1037, %f1032, %f1036;
	ld.global.nc.f32 	%f1038, [%rd90+12];
	ld.global.nc.f32 	%f1039, [%rd91+12];
	sub.f32 	%f1040, %f1038, %f1039;
	abs.f32 	%f1041, %f1040;
	max.f32 	%f1357, %f1037, %f1041;
	add.s32 	%r175, %r175, 4;
$L__BB2_30:
	setp.eq.s32 	%p64, %r12, 0;
	@%p64 bra 	$L__BB2_46;
	setp.eq.s32 	%p65, %r12, 1;
	mul.wide.u32 	%rd92, %r175, 4;
	add.s64 	%rd11, %rd3, %rd92;
	ld.global.nc.f32 	%f1042, [%rd11];
	add.s64 	%rd12, %rd20, %rd92;
	ld.global.nc.f32 	%f1043, [%rd12];
	sub.f32 	%f1044, %f1042, %f1043;
	abs.f32 	%f1045, %f1044;
	max.f32 	%f1357, %f1357, %f1045;
	@%p65 bra 	$L__BB2_46;
	setp.eq.s32 	%p66, %r12, 2;
	ld.global.nc.f32 	%f1046, [%rd11+4];
	ld.global.nc.f32 	%f1047, [%rd12+4];
	sub.f32 	%f1048, %f1046, %f1047;
	abs.f32 	%f1049, %f1048;
	max.f32 	%f1357, %f1357, %f1049;
	@%p66 bra 	$L__BB2_46;
	ld.global.nc.f32 	%f1050, [%rd11+8];
	ld.global.nc.f32 	%f1051, [%rd12+8];
	sub.f32 	%f1052, %f1050, %f1051;
	abs.f32 	%f1053, %f1052;
	max.f32 	%f1357, %f1357, %f1053;
	bra.uni 	$L__BB2_46;
$L__BB2_34:
	.pragma "nounroll";
	mul.wide.u32 	%rd73, %r170, 4;
	add.s64 	%rd74, %rd4, %rd73;
	ld.global.nc.f32 	%f748, [%rd74];
	add.s64 	%rd75, %rd17, %rd73;
	ld.global.nc.f32 	%f749, [%rd75];
	sub.f32 	%f750, %f748, %f749;
	abs.f32 	%f751, %f750;
	max.f32 	%f752, %f1355, %f751;
	ld.global.nc.f32 	%f753, [%rd74+4];
	ld.global.nc.f32 	%f754, [%rd75+4];
	sub.f32 	%f755, %f753, %f754;
	abs.f32 	%f756, %f755;
	max.f32 	%f757, %f752, %f756;
	ld.global.nc.f32 	%f758, [%rd74+8];
	ld.global.nc.f32 	%f759, [%rd75+8];
	sub.f32 	%f760, %f758, %f759;
	abs.f32 	%f761, %f760;
	max.f32 	%f762, %f757, %f761;
	ld.global.nc.f32 	%f763, [%rd74+12];
	ld.global.nc.f32 	%f764, [%rd75+12];
	sub.f32 	%f765, %f763, %f764;
	abs.f32 	%f766, %f765;
	max.f32 	%f767, %f762, %f766;
	ld.global.nc.f32 	%f768, [%rd74+16];
	ld.global.nc.f32 	%f769, [%rd75+16];
	sub.f32 	%f770, %f768, %f769;
	abs.f32 	%f771, %f770;
	max.f32 	%f772, %f767, %f771;
	ld.global.nc.f32 	%f773, [%rd74+20];
	ld.global.nc.f32 	%f774, [%rd75+20];
	sub.f32 	%f775, %f773, %f774;
	abs.f32 	%f776, %f775;
	max.f32 	%f777, %f772, %f776;
	ld.global.nc.f32 	%f778, [%rd74+24];
	ld.global.nc.f32 	%f779, [%rd75+24];
	sub.f32 	%f780, %f778, %f779;
	abs.f32 	%f781, %f780;
	max.f32 	%f782, %f777, %f781;
	ld.global.nc.f32 	%f783, [%rd74+28];
	ld.global.nc.f32 	%f784, [%rd75+28];
	sub.f32 	%f785, %f783, %f784;
	abs.f32 	%f786, %f785;
	max.f32 	%f787, %f782, %f786;
	ld.global.nc.f32 	%f788, [%rd74+32];
	ld.global.nc.f32 	%f789, [%rd75+32];
	sub.f32 	%f790, %f788, %f789;
	abs.f32 	%f791, %f790;
	max.f32 	%f792, %f787, %f791;
	ld.global.nc.f32 	%f793, [%rd74+36];
	ld.global.nc.f32 	%f794, [%rd75+36];
	sub.f32 	%f795, %f793, %f794;
	abs.f32 	%f796, %f795;
	max.f32 	%f797, %f792, %f796;
	ld.global.nc.f32 	%f798, [%rd74+40];
	ld.global.nc.f32 	%f799, [%rd75+40];
	sub.f32 	%f800, %f798, %f799;
	abs.f32 	%f801, %f800;
	max.f32 	%f802, %f797, %f801;
	ld.global.nc.f32 	%f803, [%rd74+44];
	ld.global.nc.f32 	%f804, [%rd75+44];
	sub.f32 	%f805, %f803, %f804;
	abs.f32 	%f806, %f805;
	max.f32 	%f807, %f802, %f806;
	ld.global.nc.f32 	%f808, [%rd74+48];
	ld.global.nc.f32 	%f809, [%rd75+48];
	sub.f32 	%f810, %f808, %f809;
	abs.f32 	%f811, %f810;
	max.f32 	%f812, %f807, %f811;
	ld.global.nc.f32 	%f813, [%rd74+52];
	ld.global.nc.f32 	%f814, [%rd75+52];
	sub.f32 	%f815, %f813, %f814;
	abs.f32 	%f816, %f815;
	max.f32 	%f817, %f812, %f816;
	ld.global.nc.f32 	%f818, [%rd74+56];
	ld.global.nc.f32 	%f819, [%rd75+56];
	sub.f32 	%f820, %f818, %f819;
	abs.f32 	%f821, %f820;
	max.f32 	%f822, %f817, %f821;
	ld.global.nc.f32 	%f823, [%rd74+60];
	ld.global.nc.f32 	%f824, [%rd75+60];
	sub.f32 	%f825, %f823, %f824;
	abs.f32 	%f826, %f825;
	max.f32 	%f1355, %f822, %f826;
	add.s32 	%r170, %r170, 16;
	setp.eq.s32 	%p49, %r170, %r9;
	mov.u32 	%r178, %r9;
	@%p49 bra 	$L__BB2_35;
	bra.uni 	$L__BB2_34;
$L__BB2_35:
	@%p31 bra 	$L__BB2_45;
	add.s32 	%r109, %r2, -1;
	setp.lt.u32 	%p51, %r109, 7;
	@%p51 bra 	$L__BB2_38;
	mul.wide.u32 	%rd76, %r178, 4;
	add.s64 	%rd77, %rd4, %rd76;
	ld.global.nc.f32 	%f828, [%rd77];
	add.s64 	%rd78, %rd17, %rd76;
	ld.global.nc.f32 	%f829, [%rd78];
	sub.f32 	%f830, %f828, %f829;
	abs.f32 	%f831, %f830;
	max.f32 	%f832, %f1355, %f831;
	ld.global.nc.f32 	%f833, [%rd77+4];
	ld.global.nc.f32 	%f834, [%rd78+4];
	sub.f32 	%f835, %f833, %f834;
	abs.f32 	%f836, %f835;
	max.f32 	%f837, %f832, %f836;
	ld.global.nc.f32 	%f838, [%rd77+8];
	ld.global.nc.f32 	%f839, [%rd78+8];
	sub.f32 	%f840, %f838, %f839;
	abs.f32 	%f841, %f840;
	max.f32 	%f842, %f837, %f841;
	ld.global.nc.f32 	%f843, [%rd77+12];
	ld.global.nc.f32 	%f844, [%rd78+12];
	sub.f32 	%f845, %f843, %f844;
	abs.f32 	%f846, %f845;
	max.f32 	%f847, %f842, %f846;
	ld.global.nc.f32 	%f848, [%rd77+16];
	ld.global.nc.f32 	%f849, [%rd78+16];
	sub.f32 	%f850, %f848, %f849;
	abs.f32 	%f851, %f850;
	max.f32 	%f852, %f847, %f851;
	ld.global.nc.f32 	%f853, [%rd77+20];
	ld.global.nc.f32 	%f854, [%rd78+20];
	sub.f32 	%f855, %f853, %f854;
	abs.f32 	%f856, %f855;
	max.f32 	%f857, %f852, %f856;
	ld.global.nc.f32 	%f858, [%rd77+24];
	ld.global.nc.f32 	%f859, [%rd78+24];
	sub.f32 	%f860, %f858, %f859;
	abs.f32 	%f861, %f860;
	max.f32 	%f862, %f857, %f861;
	ld.global.nc.f32 	%f863, [%rd77+28];
	ld.global.nc.f32 	%f864, [%rd78+28];
	sub.f32 	%f865, %f863, %f864;
	abs.f32 	%f866, %f865;
	max.f32 	%f1355, %f862, %f866;
	add.s32 	%r178, %r178, 8;
$L__BB2_38:
	setp.eq.s32 	%p52, %r3, 0;
	@%p52 bra 	$L__BB2_45;
	add.s32 	%r110, %r3, -1;
	setp.lt.u32 	%p53, %r110, 3;
	@%p53 bra 	$L__BB2_41;
	mul.wide.u32 	%rd79, %r178, 4;
	add.s64 	%rd80, %rd4, %rd79;
	ld.global.nc.f32 	%f868, [%rd80];
	add.s64 	%rd81, %rd17, %rd79;
	ld.global.nc.f32 	%f869, [%rd81];
	sub.f32 	%f870, %f868, %f869;
	abs.f32 	%f871, %f870;
	max.f32 	%f872, %f1355, %f871;
	ld.global.nc.f32 	%f873, [%rd80+4];
	ld.global.nc.f32 	%f874, [%rd81+4];
	sub.f32 	%f875, %f873, %f874;
	abs.f32 	%f876, %f875;
	max.f32 	%f877, %f872, %f876;
	ld.global.nc.f32 	%f878, [%rd80+8];
	ld.global.nc.f32 	%f879, [%rd81+8];
	sub.f32 	%f880, %f878, %f879;
	abs.f32 	%f881, %f880;
	max.f32 	%f882, %f877, %f881;
	ld.global.nc.f32 	%f883, [%rd80+12];
	ld.global.nc.f32 	%f884, [%rd81+12];
	sub.f32 	%f885, %f883, %f884;
	abs.f32 	%f886, %f885;
	max.f32 	%f1355, %f882, %f886;
	add.s32 	%r178, %r178, 4;
$L__BB2_41:
	setp.eq.s32 	%p54, %r10, 0;
	@%p54 bra 	$L__BB2_45;
	setp.eq.s32 	%p55, %r10, 1;
	mul.wide.u32 	%rd82, %r178, 4;
	add.s64 	%rd13, %rd4, %rd82;
	ld.global.nc.f32 	%f887, [%rd13];
	add.s64 	%rd14, %rd17, %rd82;
	ld.global.nc.f32 	%f888, [%rd14];
	sub.f32 	%f889, %f887, %f888;
	abs.f32 	%f890, %f889;
	max.f32 	%f1355, %f1355, %f890;
	@%p55 bra 	$L__BB2_45;
	setp.eq.s32 	%p56, %r10, 2;
	ld.global.nc.f32 	%f891, [%rd13+4];
	ld.global.nc.f32 	%f892, [%rd14+4];
	sub.f32 	%f893, %f891, %f892;
	abs.f32 	%f894, %f893;
	max.f32 	%f1355, %f1355, %f894;
	@%p56 bra 	$L__BB2_45;
	ld.global.nc.f32 	%f895, [%rd13+8];
	ld.global.nc.f32 	%f896, [%rd14+8];
	sub.f32 	%f897, %f895, %f896;
	abs.f32 	%f898, %f897;
	max.f32 	%f1355, %f1355, %f898;
$L__BB2_45:
	mov.f32 	%f1357, 0f00000000;
	@%p38 bra 	$L__BB2_21;
$L__BB2_46:
	setp.lt.f32 	%p67, %f1365, %f1351;
	selp.f32 	%f1351, %f1365, %f1351, %p67;
	setp.lt.f32 	%p68, %f1355, %f1351;
	selp.u32 	%r113, 1, 0, %p68;
	add.s32 	%r199, %r199, %r113;
	setp.lt.f32 	%p69, %f1357, %f1351;
	selp.u32 	%r114, 1, 0, %p69;
	add.s32 	%r200, %r200, %r114;
$L__BB2_47:
	add.s32 	%r165, %r165, 1;
	setp.eq.s32 	%p70, %r165, %r81;
	@%p70 bra 	$L__BB2_83;
	bra.uni 	$L__BB2_4;
$L__BB2_48:
	setp.lt.u32 	%p39, %r4, 15;
	mov.b32 	%r181, 0;
	@%p39 bra 	$L__BB2_51;
	mov.b32 	%r169, 0;
$L__BB2_50:
	.pragma "nounroll";
	mul.wide.u32 	%rd63, %r169, 4;
	add.s64 	%rd64, %rd3, %rd63;
	ld.global.nc.f32 	%f594, [%rd64];
	add.s64 	%rd65, %rd20, %rd63;
	ld.global.nc.f32 	%f595, [%rd65];
	sub.f32 	%f596, %f594, %f595;
	abs.f32 	%f597, %f596;
	max.f32 	%f598, %f1365, %f597;
	ld.global.nc.f32 	%f599, [%rd64+4];
	ld.global.nc.f32 	%f600, [%rd65+4];
	sub.f32 	%f601, %f599, %f600;
	abs.f32 	%f602, %f601;
	max.f32 	%f603, %f598, %f602;
	ld.global.nc.f32 	%f604, [%rd64+8];
	ld.global.nc.f32 	%f605, [%rd65+8];
	sub.f32 	%f606, %f604, %f605;
	abs.f32 	%f607, %f606;
	max.f32 	%f608, %f603, %f607;
	ld.global.nc.f32 	%f609, [%rd64+12];
	ld.global.nc.f32 	%f610, [%rd65+12];
	sub.f32 	%f611, %f609, %f610;
	abs.f32 	%f612, %f611;
	max.f32 	%f613, %f608, %f612;
	ld.global.nc.f32 	%f614, [%rd64+16];
	ld.global.nc.f32 	%f615, [%rd65+16];
	sub.f32 	%f616, %f614, %f615;
	abs.f32 	%f617, %f616;
	max.f32 	%f618, %f613, %f617;
	ld.global.nc.f32 	%f619, [%rd64+20];
	ld.global.nc.f32 	%f620, [%rd65+20];
	sub.f32 	%f621, %f619, %f620;
	abs.f32 	%f622, %f621;
	max.f32 	%f623, %f618, %f622;
	ld.global.nc.f32 	%f624, [%rd64+24];
	ld.global.nc.f32 	%f625, [%rd65+24];
	sub.f32 	%f626, %f624, %f625;
	abs.f32 	%f627, %f626;
	max.f32 	%f628, %f623, %f627;
	ld.global.nc.f32 	%f629, [%rd64+28];
	ld.global.nc.f32 	%f630, [%rd65+28];
	sub.f32 	%f631, %f629, %f630;
	abs.f32 	%f632, %f631;
	max.f32 	%f633, %f628, %f632;
	ld.global.nc.f32 	%f634, [%rd64+32];
	ld.global.nc.f32 	%f635, [%rd65+32];
	sub.f32 	%f636, %f634, %f635;
	abs.f32 	%f637, %f636;
	max.f32 	%f638, %f633, %f637;
	ld.global.nc.f32 	%f639, [%rd64+36];
	ld.global.nc.f32 	%f640, [%rd65+36];
	sub.f32 	%f641, %f639, %f640;
	abs.f32 	%f642, %f641;
	max.f32 	%f643, %f638, %f642;
	ld.global.nc.f32 	%f644, [%rd64+40];
	ld.global.nc.f32 	%f645, [%rd65+40];
	sub.f32 	%f646, %f644, %f645;
	abs.f32 	%f647, %f646;
	max.f32 	%f648, %f643, %f647;
	ld.global.nc.f32 	%f649, [%rd64+44];
	ld.global.nc.f32 	%f650, [%rd65+44];
	sub.f32 	%f651, %f649, %f650;
	abs.f32 	%f652, %f651;
	max.f32 	%f653, %f648, %f652;
	ld.global.nc.f32 	%f654, [%rd64+48];
	ld.global.nc.f32 	%f655, [%rd65+48];
	sub.f32 	%f656, %f654, %f655;
	abs.f32 	%f657, %f656;
	max.f32 	%f658, %f653, %f657;
	ld.global.nc.f32 	%f659, [%rd64+52];
	ld.global.nc.f32 	%f660, [%rd65+52];
	sub.f32 	%f661, %f659, %f660;
	abs.f32 	%f662, %f661;
	max.f32 	%f663, %f658, %f662;
	ld.global.nc.f32 	%f664, [%rd64+56];
	ld.global.nc.f32 	%f665, [%rd65+56];
	sub.f32 	%f666, %f664, %f665;
	abs.f32 	%f667, %f666;
	max.f32 	%f668, %f663, %f667;
	ld.global.nc.f32 	%f669, [%rd64+60];
	ld.global.nc.f32 	%f670, [%rd65+60];
	sub.f32 	%f671, %f669, %f670;
	abs.f32 	%f672, %f671;
	max.f32 	%f1365, %f668, %f672;
	add.s32 	%r169, %r169, 16;
	setp.eq.s32 	%p40, %r169, %r11;
	mov.u32 	%r181, %r11;
	@%p40 bra 	$L__BB2_51;
	bra.uni 	$L__BB2_50;
$L__BB2_51:
	setp.eq.s32 	%p41, %r5, 0;
	@%p41 bra 	$L__BB2_19;
	setp.lt.u32 	%p42, %r6, 7;
	@%p42 bra 	$L__BB2_54;
	mul.wide.u32 	%rd66, %r181, 4;
	add.s64 	%rd67, %rd3, %rd66;
	ld.global.nc.f32 	%f674, [%rd67];
	add.s64 	%rd68, %rd20, %rd66;
	ld.global.nc.f32 	%f675, [%rd68];
	sub.f32 	%f676, %f674, %f675;
	abs.f32 	%f677, %f676;
	max.f32 	%f678, %f1365, %f677;
	ld.global.nc.f32 	%f679, [%rd67+4];
	ld.global.nc.f32 	%f680, [%rd68+4];
	sub.f32 	%f681, %f679, %f680;
	abs.f32 	%f682, %f681;
	max.f32 	%f683, %f678, %f682;
	ld.global.nc.f32 	%f684, [%rd67+8];
	ld.global.nc.f32 	%f685, [%rd68+8];
	sub.f32 	%f686, %f684, %f685;
	abs.f32 	%f687, %f686;
	max.f32 	%f688, %f683, %f687;
	ld.global.nc.f32 	%f689, [%rd67+12];
	ld.global.nc.f32 	%f690, [%rd68+12];
	sub.f32 	%f691, %f689, %f690;
	abs.f32 	%f692, %f691;
	max.f32 	%f693, %f688, %f692;
	ld.global.nc.f32 	%f694, [%rd67+16];
	ld.global.nc.f32 	%f695, [%rd68+16];
	sub.f32 	%f696, %f694, %f695;
	abs.f32 	%f697, %f696;
	max.f32 	%f698, %f693, %f697;
	ld.global.nc.f32 	%f699, [%rd67+20];
	ld.global.nc.f32 	%f700, [%rd68+20];
	sub.f32 	%f701, %f699, %f700;
	abs.f32 	%f702, %f701;
	max.f32 	%f703, %f698, %f702;
	ld.global.nc.f32 	%f704, [%rd67+24];
	ld.global.nc.f32 	%f705, [%rd68+24];
	sub.f32 	%f706, %f704, %f705;
	abs.f32 	%f707, %f706;
	max.f32 	%f708, %f703, %f707;
	ld.global.nc.f32 	%f709, [%rd67+28];
	ld.global.nc.f32 	%f710, [%rd68+28];
	sub.f32 	%f711, %f709, %f710;
	abs.f32 	%f712, %f711;
	max.f32 	%f1365, %f708, %f712;
	add.s32 	%r181, %r181, 8;
$L__BB2_54:
	setp.eq.s32 	%p43, %r7, 0;
	@%p43 bra 	$L__BB2_19;
	setp.lt.u32 	%p44, %r8, 3;
	@%p44 bra 	$L__BB2_57;
	mul.wide.u32 	%rd69, %r181, 4;
	add.s64 	%rd70, %rd3, %rd69;
	ld.global.nc.f32 	%f714, [%rd70];
	add.s64 	%rd71, %rd20, %rd69;
	ld.global.nc.f32 	%f715, [%rd71];
	sub.f32 	%f716, %f714, %f715;
	abs.f32 	%f717, %f716;
	max.f32 	%f718, %f1365, %f717;
	ld.global.nc.f32 	%f719, [%rd70+4];
	ld.global.nc.f32 	%f720, [%rd71+4];
	sub.f32 	%f721, %f719, %f720;
	abs.f32 	%f722, %f721;
	max.f32 	%f723, %f718, %f722;
	ld.global.nc.f32 	%f724, [%rd70+8];
	ld.global.nc.f32 	%f725, [%rd71+8];
	sub.f32 	%f726, %f724, %f725;
	abs.f32 	%f727, %f726;
	max.f32 	%f728, %f723, %f727;
	ld.global.nc.f32 	%f729, [%rd70+12];
	ld.global.nc.f32 	%f730, [%rd71+12];
	sub.f32 	%f731, %f729, %f730;
	abs.f32 	%f732, %f731;
	max.f32 	%f1365, %f728, %f732;
	add.s32 	%r181, %r181, 4;
$L__BB2_57:
	setp.eq.s32 	%p45, %r12, 0;
	@%p45 bra 	$L__BB2_19;
	setp.eq.s32 	%p46, %r12, 1;
	mul.wide.u32 	%rd72, %r181, 4;
	add.s64 	%rd15, %rd3, %rd72;
	ld.global.nc.f32 	%f733, [%rd15];
	add.s64 	%rd16, %rd20, %rd72;
	ld.global.nc.f32 	%f734, [%rd16];
	sub.f32 	%f735, %f733, %f734;
	abs.f32 	%f736, %f735;
	max.f32 	%f1365, %f1365, %f736;
	@%p46 bra 	$L__BB2_19;
	setp.eq.s32 	%p47, %r12, 2;
	ld.global.nc.f32 	%f737, [%rd15+4];
	ld.global.nc.f32 	%f738, [%rd16+4];
	sub.f32 	%f739, %f737, %f738;
	abs.f32 	%f740, %f739;
	max.f32 	%f1365, %f1365, %f740;
	@%p47 bra 	$L__BB2_19;
	ld.global.nc.f32 	%f741, [%rd15+8];
	ld.global.nc.f32 	%f742, [%rd16+8];
	sub.f32 	%f743, %f741, %f742;
	abs.f32 	%f744, %f743;
	max.f32 	%f1365, %f1365, %f744;
	bra.uni 	$L__BB2_19;
$L__BB2_61:
	setp.lt.s32 	%p4, %r83, 1;
	mov.u32 	%r200, %r199;
	@%p4 bra 	$L__BB2_83;
	and.b32  	%r51, %r83, 15;
	add.s32 	%r52, %r51, -1;
	and.b32  	%r53, %r83, 7;
	add.s32 	%r54, %r53, -1;
	and.b32  	%r55, %r83, 2147483632;
	and.b32  	%r56, %r83, 3;
	mov.f32 	%f1385, 0f00000000;
	mov.b32 	%r186, 0;
	mov.u32 	%r200, %r186;
	mov.u32 	%r199, %r186;
$L__BB2_63:
	setp.eq.s32 	%p5, %r186, %r1;
	@%p5 bra 	$L__BB2_82;
	setp.lt.u32 	%p6, %r83, 16;
	mul.lo.s32 	%r93, %r186, %r83;
	mul.wide.u32 	%rd30, %r93, 4;
	add.s64 	%rd21, %rd2, %rd30;
	mov.f32 	%f1402, 0f00000000;
	mov.b32 	%r197, 0;
	@%p6 bra 	$L__BB2_67;
	mov.f32 	%f1402, 0f00000000;
	mov.b32 	%r189, 0;
$L__BB2_66:
	.pragma "nounroll";
	mul.wide.u32 	%rd31, %r189, 4;
	add.s64 	%rd32, %rd3, %rd31;
	ld.global.nc.f32 	%f133, [%rd32];
	add.s64 	%rd33, %rd21, %rd31;
	ld.global.nc.f32 	%f134, [%rd33];
	sub.f32 	%f135, %f133, %f134;
	abs.f32 	%f136, %f135;
	max.f32 	%f137, %f1402, %f136;
	ld.global.nc.f32 	%f138, [%rd32+4];
	ld.global.nc.f32 	%f139, [%rd33+4];
	sub.f32 	%f140, %f138, %f139;
	abs.f32 	%f141, %f140;
	max.f32 	%f142, %f137, %f141;
	ld.global.nc.f32 	%f143, [%rd32+8];
	ld.global.nc.f32 	%f144, [%rd33+8];
	sub.f32 	%f145, %f143, %f144;
	abs.f32 	%f146, %f145;
	max.f32 	%f147, %f142, %f146;
	ld.global.nc.f32 	%f148, [%rd32+12];
	ld.global.nc.f32 	%f149, [%rd33+12];
	sub.f32 	%f150, %f148, %f149;
	abs.f32 	%f151, %f150;
	max.f32 	%f152, %f147, %f151;
	ld.global.nc.f32 	%f153, [%rd32+16];
	ld.global.nc.f32 	%f154, [%rd33+16];
	sub.f32 	%f155, %f153, %f154;
	abs.f32 	%f156, %f155;
	max.f32 	%f157, %f152, %f156;
	ld.global.nc.f32 	%f158, [%rd32+20];
	ld.global.nc.f32 	%f159, [%rd33+20];
	sub.f32 	%f160, %f158, %f159;
	abs.f32 	%f161, %f160;
	max.f32 	%f162, %f157, %f161;
	ld.global.nc.f32 	%f163, [%rd32+24];
	ld.global.nc.f32 	%f164, [%rd33+24];
	sub.f32 	%f165, %f163, %f164;
	abs.f32 	%f166, %f165;
	max.f32 	%f167, %f162, %f166;
	ld.global.nc.f32 	%f168, [%rd32+28];
	ld.global.nc.f32 	%f169, [%rd33+28];
	sub.f32 	%f170, %f168, %f169;
	abs.f32 	%f171, %f170;
	max.f32 	%f172, %f167, %f171;
	ld.global.nc.f32 	%f173, [%rd32+32];
	ld.global.nc.f32 	%f174, [%rd33+32];
	sub.f32 	%f175, %f173, %f174;
	abs.f32 	%f176, %f175;
	max.f32 	%f177, %f172, %f176;
	ld.global.nc.f32 	%f178, [%rd32+36];
	ld.global.nc.f32 	%f179, [%rd33+36];
	sub.f32 	%f180, %f178, %f179;
	abs.f32 	%f181, %f180;
	max.f32 	%f182, %f177, %f181;
	ld.global.nc.f32 	%f183, [%rd32+40];
	ld.global.nc.f32 	%f184, [%rd33+40];
	sub.f32 	%f185, %f183, %f184;
	abs.f32 	%f186, %f185;
	max.f32 	%f187, %f182, %f186;
	ld.global.nc.f32 	%f188, [%rd32+44];
	ld.global.nc.f32 	%f189, [%rd33+44];
	sub.f32 	%f190, %f188, %f189;
	abs.f32 	%f191, %f190;
	max.f32 	%f192, %f187, %f191;
	ld.global.nc.f32 	%f193, [%rd32+48];
	ld.global.nc.f32 	%f194, [%rd33+48];
	sub.f32 	%f195, %f193, %f194;
	abs.f32 	%f196, %f195;
	max.f32 	%f197, %f192, %f196;
	ld.global.nc.f32 	%f198, [%rd32+52];
	ld.global.nc.f32 	%f199, [%rd33+52];
	sub.f32 	%f200, %f198, %f199;
	abs.f32 	%f201, %f200;
	max.f32 	%f202, %f197, %f201;
	ld.global.nc.f32 	%f203, [%rd32+56];
	ld.global.nc.f32 	%f204, [%rd33+56];
	sub.f32 	%f205, %f203, %f204;
	abs.f32 	%f206, %f205;
	max.f32 	%f207, %f202, %f206;
	ld.global.nc.f32 	%f208, [%rd32+60];
	ld.global.nc.f32 	%f209, [%rd33+60];
	sub.f32 	%f210, %f208, %f209;
	abs.f32 	%f211, %f210;
	max.f32 	%f1402, %f207, %f211;
	add.s32 	%r189, %r189, 16;
	setp.eq.s32 	%p7, %r189, %r55;
	mov.u32 	%r197, %r55;
	@%p7 bra 	$L__BB2_67;
	bra.uni 	$L__BB2_66;
$L__BB2_67:
	setp.eq.s32 	%p8, %r51, 0;
	@%p8 bra 	$L__BB2_77;
	setp.lt.u32 	%p9, %r52, 7;
	@%p9 bra 	$L__BB2_70;
	mul.wide.u32 	%rd34, %r197, 4;
	add.s64 	%rd35, %rd3, %rd34;
	ld.global.nc.f32 	%f213, [%rd35];
	add.s64 	%rd36, %rd21, %rd34;
	ld.global.nc.f32 	%f214, [%rd36];
	sub.f32 	%f215, %f213, %f214;
	abs.f32 	%f216, %f215;
	max.f32 	%f217, %f1402, %f216;
	ld.global.nc.f32 	%f218, [%rd35+4];
	ld.global.nc.f32 	%f219, [%rd36+4];
	sub.f32 	%f220, %f218, %f219;
	abs.f32 	%f221, %f220;
	max.f32 	%f222, %f217, %f221;
	ld.global.nc.f32 	%f223, [%rd35+8];
	ld.global.nc.f32 	%f224, [%rd36+8];
	sub.f32 	%f225, %f223, %f224;
	abs.f32 	%f226, %f225;
	max.f32 	%f227, %f222, %f226;
	ld.global.nc.f32 	%f228, [%rd35+12];
	ld.global.nc.f32 	%f229, [%rd36+12];
	sub.f32 	%f230, %f228, %f229;
	abs.f32 	%f231, %f230;
	max.f32 	%f232, %f227, %f231;
	ld.global.nc.f32 	%f233, [%rd35+16];
	ld.global.nc.f32 	%f234, [%rd36+16];
	sub.f32 	%f235, %f233, %f234;
	abs.f32 	%f236, %f235;
	max.f32 	%f237, %f232, %f236;
	ld.global.nc.f32 	%f238, [%rd35+20];
	ld.global.nc.f32 	%f239, [%rd36+20];
	sub.f32 	%f240, %f238, %f239;
	abs.f32 	%f241, %f240;
	max.f32 	%f242, %f237, %f241;
	ld.global.nc.f32 	%f243, [%rd35+24];
	ld.global.nc.f32 	%f244, [%rd36+24];
	sub.f32 	%f245, %f243, %f244;
	abs.f32 	%f246, %f245;
	max.f32 	%f247, %f242, %f246;
	ld.global.nc.f32 	%f248, [%rd35+28];
	ld.global.nc.f32 	%f249, [%rd36+28];
	sub.f32 	%f250, %f248, %f249;
	abs.f32 	%f251, %f250;
	max.f32 	%f1402, %f247, %f251;
	add.s32 	%r197, %r197, 8;
$L__BB2_70:
	setp.eq.s32 	%p10, %r53, 0;
	@%p10 bra 	$L__BB2_77;
	setp.lt.u32 	%p11, %r54, 3;
	@%p11 bra 	$L__BB2_73;
	mul.wide.u32 	%rd37, %r197, 4;
	add.s64 	%rd38, %rd3, %rd37;
	ld.global.nc.f32 	%f253, [%rd38];
	add.s64 	%rd39, %rd21, %rd37;
	ld.global.nc.f32 	%f254, [%rd39];
	sub.f32 	%f255, %f253, %f254;
	abs.f32 	%f256, %f255;
	max.f32 	%f257, %f1402, %f256;
	ld.global.nc.f32 	%f258, [%rd38+4];
	ld.global.nc.f32 	%f259, [%rd39+4];
	sub.f32 	%f260, %f258, %f259;
	abs.f32 	%f261, %f260;
	max.f32 	%f262, %f257, %f261;
	ld.global.nc.f32 	%f263, [%rd38+8];
	ld.global.nc.f32 	%f264, [%rd39+8];
	sub.f32 	%f265, %f263, %f264;
	abs.f32 	%f266, %f265;
	max.f32 	%f267, %f262, %f266;
	ld.global.nc.f32 	%f268, [%rd38+12];
	ld.global.nc.f32 	%f269, [%rd39+12];
	sub.f32 	%f270, %f268, %f269;
	abs.f32 	%f271, %f270;
	max.f32 	%f1402, %f267, %f271;
	add.s32 	%r197, %r197, 4;
$L__BB2_73:
	setp.eq.s32 	%p12, %r56, 0;
	@%p12 bra 	$L__BB2_77;
	setp.eq.s32 	%p13, %r56, 1;
	mul.wide.u32 	%rd40, %r197, 4;
	add.s64 	%rd24, %rd3, %rd40;
	ld.global.nc.f32 	%f272, [%rd24];
	add.s64 	%rd25, %rd21, %rd40;
	ld.global.nc.f32 	%f273, [%rd25];
	sub.f32 	%f274, %f272, %f273;
	abs.f32 	%f275, %f274;
	max.f32 	%f1402, %f1402, %f275;
	@%p13 bra 	$L__BB2_77;
	setp.eq.s32 	%p14, %r56, 2;
	ld.global.nc.f32 	%f276, [%rd24+4];
	ld.global.nc.f32 	%f277, [%rd25+4];
	sub.f32 	%f278, %f276, %f277;
	abs.f32 	%f279, %f278;
	max.f32 	%f1402, %f1402, %f279;
	@%p14 bra 	$L__BB2_77;
	ld.global.nc.f32 	%f280, [%rd24+8];
	ld.global.nc.f32 	%f281, [%rd25+8];
	sub.f32 	%f282, %f280, %f281;
	abs.f32 	%f283, %f282;
	max.f32 	%f1402, %f1402, %f283;
$L__BB2_77:
	setp.lt.u32 	%p15, %r83, 16;
	mov.f32 	%f1388, 0f00000000;
	mov.b32 	%r194, 0;
	@%p15 bra 	$L__BB2_80;
	mov.f32 	%f1388, 0f00000000;
	mov.b32 	%r190, 0;
$L__BB2_79:
	.pragma "nounroll";
	mul.wide.u32 	%rd41, %r190, 4;
	add.s64 	%rd42, %rd3, %rd41;
	ld.global.nc.f32 	%f287, [%rd42];
	add.s64 	%rd43, %rd21, %rd41;
	ld.global.nc.f32 	%f288, [%rd43];
	sub.f32 	%f289, %f287, %f288;
	abs.f32 	%f290, %f289;
	max.f32 	%f291, %f1388, %f290;
	ld.global.nc.f32 	%f292, [%rd42+4];
	ld.global.nc.f32 	%f293, [%rd43+4];
	sub.f32 	%f294, %f292, %f293;
	abs.f32 	%f295, %f294;
	max.f32 	%f296, %f291, %f295;
	ld.global.nc.f32 	%f297, [%rd42+8];
	ld.global.nc.f32 	%f298, [%rd43+8];
	sub.f32 	%f299, %f297, %f298;
	abs.f32 	%f300, %f299;
	max.f32 	%f301, %f296, %f300;
	ld.global.nc.f32 	%f302, [%rd42+12];
	ld.global.nc.f32 	%f303, [%rd43+12];
	sub.f32 	%f304, %f302, %f303;
	abs.f32 	%f305, %f304;
	max.f32 	%f306, %f301, %f305;
	ld.global.nc.f32 	%f307, [%rd42+16];
	ld.global.nc.f32 	%f308, [%rd43+16];
	sub.f32 	%f309, %f307, %f308;
	abs.f32 	%f310, %f309;
	max.f32 	%f311, %f306, %f310;
	ld.global.nc.f32 	%f312, [%rd42+20];
	ld.global.nc.f32 	%f313, [%rd43+20];
	sub.f32 	%f314, %f312, %f313;
	abs.f32 	%f315, %f314;
	max.f32 	%f316, %f311, %f315;
	ld.global.nc.f32 	%f317, [%rd42+24];
	ld.global.nc.f32 	%f318, [%rd43+24];
	sub.f32 	%f319, %f317, %f318;
	abs.f32 	%f320, %f319;
	max.f32 	%f321, %f316, %f320;
	ld.global.nc.f32 	%f322, [%rd42+28];
	ld.global.nc.f32 	%f323, [%rd43+28];
	sub.f32 	%f324, %f322, %f323;
	abs.f32 	%f325, %f324;
	max.f32 	%f326, %f321, %f325;
	ld.global.nc.f32 	%f327, [%rd42+32];
	ld.global.nc.f32 	%f328, [%rd43+32];
	sub.f32 	%f329, %f327, %f328;
	abs.f32 	%f330, %f329;
	max.f32 	%f331, %f326, %f330;
	ld.global.nc.f32 	%f332, [%rd42+36];
	ld.global.nc.f32 	%f333, [%rd43+36];
	sub.f32 	%f334, %f332, %f333;
	abs.f32 	%f335, %f334;
	max.f32 	%f336, %f331, %f335;
	ld.global.nc.f32 	%f337, [%rd42+40];
	ld.global.nc.f32 	%f338, [%rd43+40];
	sub.f32 	%f339, %f337, %f338;
	abs.f32 	%f340, %f339;
	max.f32 	%f341, %f336, %f340;
	ld.global.nc.f32 	%f342, [%rd42+44];
	ld.global.nc.f32 	%f343, [%rd43+44];
	sub.f32 	%f344, %f342, %f343;
	abs.f32 	%f345, %f344;
	max.f32 	%f346, %f341, %f345;
	ld.global.nc.f32 	%f347, [%rd42+48];
	ld.global.nc.f32 	%f348, [%rd43+48];
	sub.f32 	%f349, %f347, %f348;
	abs.f32 	%f350, %f349;
	max.f32 	%f351, %f346, %f350;
	ld.global.nc.f32 	%f352, [%rd42+52];
	ld.global.nc.f32 	%f353, [%rd43+52];
	sub.f32 	%f354, %f352, %f353;
	abs.f32 	%f355, %f354;
	max.f32 	%f356, %f351, %f355;
	ld.global.nc.f32 	%f357, [%rd42+56];
	ld.global.nc.f32 	%f358, [%rd43+56];
	sub.f32 	%f359, %f357, %f358;
	abs.f32 	%f360, %f359;
	max.f32 	%f361, %f356, %f360;
	ld.global.nc.f32 	%f362, [%rd42+60];
	ld.global.nc.f32 	%f363, [%rd43+60];
	sub.f32 	%f364, %f362, %f363;
	abs.f32 	%f365, %f364;
	max.f32 	%f1388, %f361, %f365;
	add.s32 	%r190, %r190, 16;
	setp.eq.s32 	%p16, %r190, %r55;
	mov.u32 	%r194, %r55;
	@%p16 bra 	$L__BB2_80;
	bra.uni 	$L__BB2_79;
$L__BB2_80:
	setp.eq.s32 	%p17, %r51, 0;
	@%p17 bra 	$L__BB2_81;
	bra.uni 	$L__BB2_85;
$L__BB2_81:
	setp.lt.f32 	%p24, %f1402, %f1385;
	selp.f32 	%f1385, %f1402, %f1385, %p24;
	setp.gt.f32 	%p25, %f1385, 0f00000000;
	selp.u32 	%r97, 1, 0, %p25;
	add.s32 	%r199, %r199, %r97;
	setp.lt.f32 	%p26, %f1388, %f1385;
	selp.u32 	%r98, 1, 0, %p26;
	add.s32 	%r200, %r200, %r98;
$L__BB2_82:
	add.s32 	%r186, %r186, 1;
	setp.eq.s32 	%p27, %r186, %r81;
	@%p27 bra 	$L__BB2_83;
	bra.uni 	$L__BB2_63;
$L__BB2_83:
	cvt.rn.f32.s32 	%f1403, %r84;
	setp.lt.s32 	%p71, %r84, 7;
	@%p71 bra 	$L__BB2_94;
	mul.f32 	%f1100, %f1403, %f1403;
	mov.b32 	%r123, %f1403;
	add.s32 	%r124, %r123, -1059760811;
	and.b32  	%r125, %r124, -8388608;
	sub.s32 	%r126, %r123, %r125;
	mov.b32 	%f1101, %r126;
	cvt.rn.f32.s32 	%f1102, %r125;
	fma.rn.f32 	%f1103, %f1102, 0f34000000, 0f00000000;
	add.f32 	%f1104, %f1101, 0fBF800000;
	fma.rn.f32 	%f1105, %f1104, 0fBE055027, 0f3E1039F6;
	fma.rn.f32 	%f1106, %f1105, %f1104, 0fBDF8CDCC;
	fma.rn.f32 	%f1107, %f1106, %f1104, 0f3E0F2955;
	fma.rn.f32 	%f1108, %f1107, %f1104, 0fBE2AD8B9;
	fma.rn.f32 	%f1109, %f1108, %f1104, 0f3E4CED0B;
	fma.rn.f32 	%f1110, %f1109, %f1104, 0fBE7FFF22;
	fma.rn.f32 	%f1111, %f1110, %f1104, 0f3EAAAA78;
	fma.rn.f32 	%f1112, %f1111, %f1104, 0fBF000000;
	mul.f32 	%f1113, %f1104, %f1112;
	fma.rn.f32 	%f1114, %f1113, %f1104, %f1104;
	fma.rn.f32 	%f1115, %f1103, 0f3F317218, %f1114;
	setp.gt.u32 	%p76, %r123, 2139095039;
	fma.rn.f32 	%f1116, %f1403, 0f7F800000, 0f7F800000;
	selp.f32 	%f1117, %f1116, %f1115, %p76;
	mov.f32 	%f1118, 0fBF000000;
	div.rn.f32 	%f1119, %f1118, %f1403;
	add.f32 	%f1120, %f1117, %f1119;
	mul.f32 	%f1121, %f1100, 0f41400000;
	mov.f32 	%f1122, 0fBF800000;
	div.rn.f32 	%f1123, %f1122, %f1121;
	add.f32 	%f1124, %f1120, %f1123;
	mul.f32 	%f1125, %f1100, 0f42F00000;
	mul.f32 	%f1126, %f1100, %f1125;
	rcp.rn.f32 	%f1127, %f1126;
	add.f32 	%f1405, %f1127, %f1124;
	bra.uni 	$L__BB2_99;
$L__BB2_85:
	setp.lt.u32 	%p18, %r52, 7;
	@%p18 bra 	$L__BB2_87;
	mul.wide.u32 	%rd44, %r194, 4;
	add.s64 	%rd45, %rd3, %rd44;
	ld.global.nc.f32 	%f367, [%rd45];
	add.s64 	%rd46, %rd21, %rd44;
	ld.global.nc.f32 	%f368, [%rd46];
	sub.f32 	%f369, %f367, %f368;
	abs.f32 	%f370, %f369;
	max.f32 	%f371, %f1388, %f370;
	ld.global.nc.f32 	%f372, [%rd45+4];
	ld.global.nc.f32 	%f373, [%rd46+4];
	sub.f32 	%f374, %f372, %f373;
	abs.f32 	%f375, %f374;
	max.f32 	%f376, %f371, %f375;
	ld.global.nc.f32 	%f377, [%rd45+8];
	ld.global.nc.f32 	%f378, [%rd46+8];
	sub.f32 	%f379, %f377, %f378;
	abs.f32 	%f380, %f379;
	max.f32 	%f381, %f376, %f380;
	ld.global.nc.f32 	%f382, [%rd45+12];
	ld.global.nc.f32 	%f383, [%rd46+12];
	sub.f32 	%f384, %f382, %f383;
	abs.f32 	%f385, %f384;
	max.f32 	%f386, %f381, %f385;
	ld.global.nc.f32 	%f387, [%rd45+16];
	ld.global.nc.f32 	%f388, [%rd46+16];
	sub.f32 	%f389, %f387, %f388;
	abs.f32 	%f390, %f389;
	max.f32 	%f391, %f386, %f390;
	ld.global.nc.f32 	%f392, [%rd45+20];
	ld.global.nc.f32 	%f393, [%rd46+20];
	sub.f32 	%f394, %f392, %f393;
	abs.f32 	%f395, %f394;
	max.f32 	%f396, %f391, %f395;
	ld.global.nc.f32 	%f397, [%rd45+24];
	ld.global.nc.f32 	%f398, [%rd46+24];
	sub.f32 	%f399, %f397, %f398;
	abs.f32 	%f400, %f399;
	max.f32 	%f401, %f396, %f400;
	ld.global.nc.f32 	%f402, [%rd45+28];
	ld.global.nc.f32 	%f403, [%rd46+28];
	sub.f32 	%f404, %f402, %f403;
	abs.f32 	%f405, %f404;
	max.f32 	%f1388, %f401, %f405;
	add.s32 	%r194, %r194, 8;
$L__BB2_87:
	setp.eq.s32 	%p19, %r53, 0;
	@%p19 bra 	$L__BB2_81;
	setp.lt.u32 	%p20, %r54, 3;
	@%p20 bra 	$L__BB2_90;
	mul.wide.u32 	%rd47, %r194, 4;
	add.s64 	%rd48, %rd3, %rd47;
	ld.global.nc.f32 	%f407, [%rd48];
	add.s64 	%rd49, %rd21, %rd47;
	ld.global.nc.f32 	%f408, [%rd49];
	sub.f32 	%f409, %f407, %f408;
	abs.f32 	%f410, %f409;
	max.f32 	%f411, %f1388, %f410;
	ld.global.nc.f32 	%f412, [%rd48+4];
	ld.global.nc.f32 	%f413, [%rd49+4];
	sub.f32 	%f414, %f412, %f413;
	abs.f32 	%f415, %f414;
	max.f32 	%f416, %f411, %f415;
	ld.global.nc.f32 	%f417, [%rd48+8];
	ld.global.nc.f32 	%f418, [%rd49+8];
	sub.f32 	%f419, %f417, %f418;
	abs.f32 	%f420, %f419;
	max.f32 	%f421, %f416, %f420;
	ld.global.nc.f32 	%f422, [%rd48+12];
	ld.global.nc.f32 	%f423, [%rd49+12];
	sub.f32 	%f424, %f422, %f423;
	abs.f32 	%f425, %f424;
	max.f32 	%f1388, %f421, %f425;
	add.s32 	%r194, %r194, 4;
$L__BB2_90:
	setp.eq.s32 	%p21, %r56, 0;
	@%p21 bra 	$L__BB2_81;
	setp.eq.s32 	%p22, %r56, 1;
	mul.wide.u32 	%rd50, %r194, 4;
	add.s64 	%rd22, %rd3, %rd50;
	ld.global.nc.f32 	%f426, [%rd22];
	add.s64 	%rd23, %rd21, %rd50;
	ld.global.nc.f32 	%f427, [%rd23];
	sub.f32 	%f428, %f426, %f427;
	abs.f32 	%f429, %f428;
	max.f32 	%f1388, %f1388, %f429;
	@%p22 bra 	$L__BB2_81;
	setp.eq.s32 	%p23, %r56, 2;
	ld.global.nc.f32 	%f430, [%rd22+4];
	ld.global.nc.f32 	%f431, [%rd23+4];
	sub.f32 	%f432, %f430, %f431;
	abs.f32 	%f433, %f432;
	max.f32 	%f1388, %f1388, %f433;
	@%p23 bra 	$L__BB2_81;
	ld.global.nc.f32 	%f434, [%rd22+8];
	ld.global.nc.f32 	%f435, [%rd23+8];
	sub.f32 	%f436, %f434, %f435;
	abs.f32 	%f437, %f436;
	max.f32 	%f1388, %f1388, %f437;
	bra.uni 	$L__BB2_81;
$L__BB2_94:
	setp.eq.s32 	%p72, %r84, 6;
	@%p72 bra 	$L__BB2_98;
	mov.f32 	%f1404, 0f00000000;
$L__BB2_96:
	rcp.rn.f32 	%f1055, %f1403;
	sub.f32 	%f1404, %f1404, %f1055;
	add.f32 	%f1403, %f1403, 0f3F800000;
	setp.lt.f32 	%p73, %f1403, 0f40C00000;
	@%p73 bra 	$L__BB2_96;
	mul.f32 	%f1056, %f1403, %f1403;
	mov.b32 	%r115, %f1403;
	add.s32 	%r116, %r115, -1059760811;
	and.b32  	%r117, %r116, -8388608;
	sub.s32 	%r118, %r115, %r117;
	mov.b32 	%f1057, %r118;
	cvt.rn.f32.s32 	%f1058, %r117;
	fma.rn.f32 	%f1059, %f1058, 0f34000000, 0f00000000;
	add.f32 	%f1060, %f1057, 0fBF800000;
	fma.rn.f32 	%f1061, %f1060, 0fBE055027, 0f3E1039F6;
	fma.rn.f32 	%f1062, %f1061, %f1060, 0fBDF8CDCC;
	fma.rn.f32 	%f1063, %f1062, %f1060, 0f3E0F2955;
	fma.rn.f32 	%f1064, %f1063, %f1060, 0fBE2AD8B9;
	fma.rn.f32 	%f1065, %f1064, %f1060, 0f3E4CED0B;
	fma.rn.f32 	%f1066, %f1065, %f1060, 0fBE7FFF22;
	fma.rn.f32 	%f1067, %f1066, %f1060, 0f3EAAAA78;
	fma.rn.f32 	%f1068, %f1067, %f1060, 0fBF000000;
	mul.f32 	%f1069, %f1060, %f1068;
	fma.rn.f32 	%f1070, %f1069, %f1060, %f1060;
	fma.rn.f32 	%f1071, %f1059, 0f3F317218, %f1070;
	setp.gt.u32 	%p74, %r115, 2139095039;
	fma.rn.f32 	%f1072, %f1403, 0f7F800000, 0f7F800000;
	selp.f32 	%f1073, %f1072, %f1071, %p74;
	mov.f32 	%f1074, 0fBF000000;
	div.rn.f32 	%f1075, %f1074, %f1403;
	add.f32 	%f1076, %f1073, %f1075;
	mul.f32 	%f1077, %f1056, 0f41400000;
	mov.f32 	%f1078, 0fBF800000;
	div.rn.f32 	%f1079, %f1078, %f1077;
	add.f32 	%f1080, %f1076, %f1079;
	add.f32 	%f1405, %f1404, %f1080;
	bra.uni 	$L__BB2_99;
$L__BB2_98:
	mov.b32 	%r119, %f1403;
	add.s32 	%r120, %r119, -1059760811;
	and.b32  	%r121, %r120, -8388608;
	sub.s32 	%r122, %r119, %r121;
	mov.b32 	%f1081, %r122;
	cvt.rn.f32.s32 	%f1082, %r121;
	fma.rn.f32 	%f1083, %f1082, 0f34000000, 0f00000000;
	add.f32 	%f1084, %f1081, 0fBF800000;
	fma.rn.f32 	%f1085, %f1084, 0fBE055027, 0f3E1039F6;
	fma.rn.f32 	%f1086, %f1085, %f1084, 0fBDF8CDCC;
	fma.rn.f32 	%f1087, %f1086, %f1084, 0f3E0F2955;
	fma.rn.f32 	%f1088, %f1087, %f1084, 0fBE2AD8B9;
	fma.rn.f32 	%f1089, %f1088, %f1084, 0f3E4CED0B;
	fma.rn.f32 	%f1090, %f1089, %f1084, 0fBE7FFF22;
	fma.rn.f32 	%f1091, %f1090, %f1084, 0f3EAAAA78;
	fma.rn.f32 	%f1092, %f1091, %f1084, 0fBF000000;
	mul.f32 	%f1093, %f1084, %f1092;
	fma.rn.f32 	%f1094, %f1093, %f1084, %f1084;
	fma.rn.f32 	%f1095, %f1083, 0f3F317218, %f1094;
	setp.gt.u32 	%p75, %r119, 2139095039;
	fma.rn.f32 	%f1096, %f1403, 0f7F800000, 0f7F800000;
	selp.f32 	%f1097, %f1096, %f1095, %p75;
	mov.f32 	%f1098, 0fBF000000;
	div.rn.f32 	%f1099, %f1098, %f1403;
	add.f32 	%f1405, %f1097, %f1099;
$L__BB2_99:
	add.s32 	%r127, %r199, 1;
	cvt.rn.f32.s32 	%f1406, %r127;
	setp.lt.s32 	%p77, %r199, 6;
	@%p77 bra 	$L__BB2_101;
	mul.f32 	%f1174, %f1406, %f1406;
	mov.b32 	%r136, %f1406;
	add.s32 	%r137, %r136, -1059760811;
	and.b32  	%r138, %r137, -8388608;
	sub.s32 	%r139, %r136, %r138;
	mov.b32 	%f1175, %r139;
	cvt.rn.f32.s32 	%f1176, %r138;
	fma.rn.f32 	%f1177, %f1176, 0f34000000, 0f00000000;
	add.f32 	%f1178, %f1175, 0fBF800000;
	fma.rn.f32 	%f1179, %f1178, 0fBE055027, 0f3E1039F6;
	fma.rn.f32 	%f1180, %f1179, %f1178, 0fBDF8CDCC;
	fma.rn.f32 	%f1181, %f1180, %f1178, 0f3E0F2955;
	fma.rn.f32 	%f1182, %f1181, %f1178, 0fBE2AD8B9;
	fma.rn.f32 	%f1183, %f1182, %f1178, 0f3E4CED0B;
	fma.rn.f32 	%f1184, %f1183, %f1178, 0fBE7FFF22;
	fma.rn.f32 	%f1185, %f1184, %f1178, 0f3EAAAA78;
	fma.rn.f32 	%f1186, %f1185, %f1178, 0fBF000000;
	mul.f32 	%f1187, %f1178, %f1186;
	fma.rn.f32 	%f1188, %f1187, %f1178, %f1178;
	fma.rn.f32 	%f1189, %f1177, 0f3F317218, %f1188;
	setp.gt.u32 	%p82, %r136, 2139095039;
	fma.rn.f32 	%f1190, %f1406, 0f7F800000, 0f7F800000;
	selp.f32 	%f1191, %f1190, %f1189, %p82;
	mov.f32 	%f1192, 0fBF000000;
	div.rn.f32 	%f1193, %f1192, %f1406;
	add.f32 	%f1194, %f1191, %f1193;
	mul.f32 	%f1195, %f1174, 0f41400000;
	mov.f32 	%f1196, 0fBF800000;
	div.rn.f32 	%f1197, %f1196, %f1195;
	add.f32 	%f1198, %f1194, %f1197;
	mul.f32 	%f1199, %f1174, 0f42F00000;
	mul.f32 	%f1200, %f1174, %f1199;
	rcp.rn.f32 	%f1201, %f1200;
	add.f32 	%f1408, %f1201, %f1198;
	bra.uni 	$L__BB2_106;
$L__BB2_101:
	setp.eq.s32 	%p78, %r199, 5;
	@%p78 bra 	$L__BB2_105;
	mov.f32 	%f1407, 0f00000000;
$L__BB2_103:
	rcp.rn.f32 	%f1129, %f1406;
	sub.f32 	%f1407, %f1407, %f1129;
	add.f32 	%f1406, %f1406, 0f3F800000;
	setp.lt.f32 	%p79, %f1406, 0f40C00000;
	@%p79 bra 	$L__BB2_103;
	mul.f32 	%f1130, %f1406, %f1406;
	mov.b32 	%r128, %f1406;
	add.s32 	%r129, %r128, -1059760811;
	and.b32  	%r130, %r129, -8388608;
	sub.s32 	%r131, %r128, %r130;
	mov.b32 	%f1131, %r131;
	cvt.rn.f32.s32 	%f1132, %r130;
	fma.rn.f32 	%f1133, %f1132, 0f34000000, 0f00000000;
	add.f32 	%f1134, %f1131, 0fBF800000;
	fma.rn.f32 	%f1135, %f1134, 0fBE055027, 0f3E1039F6;
	fma.rn.f32 	%f1136, %f1135, %f1134, 0fBDF8CDCC;
	fma.rn.f32 	%f1137, %f1136, %f1134, 0f3E0F2955;
	fma.rn.f32 	%f1138, %f1137, %f1134, 0fBE2AD8B9;
	fma.rn.f32 	%f1139, %f1138, %f1134, 0f3E4CED0B;
	fma.rn.f32 	%f1140, %f1139, %f1134, 0fBE7FFF22;
	fma.rn.f32 	%f1141, %f1140, %f1134, 0f3EAAAA78;
	fma.rn.f32 	%f1142, %f1141, %f1134, 0fBF000000;
	mul.f32 	%f1143, %f1134, %f1142;
	fma.rn.f32 	%f1144, %f1143, %f1134, %f1134;
	fma.rn.f32 	%f1145, %f1133, 0f3F317218, %f1144;
	setp.gt.u32 	%p80, %r128, 2139095039;
	fma.rn.f32 	%f1146, %f1406, 0f7F800000, 0f7F800000;
	selp.f32 	%f1147, %f1146, %f1145, %p80;
	mov.f32 	%f1148, 0fBF000000;
	div.rn.f32 	%f1149, %f1148, %f1406;
	add.f32 	%f1150, %f1147, %f1149;
	mul.f32 	%f1151, %f1130, 0f41400000;
	mov.f32 	%f1152, 0fBF800000;
	div.rn.f32 	%f1153, %f1152, %f1151;
	add.f32 	%f1154, %f1150, %f1153;
	add.f32 	%f1408, %f1407, %f1154;
	bra.uni 	$L__BB2_106;
$L__BB2_105:
	mov.b32 	%r132, %f1406;
	add.s32 	%r133, %r132, -1059760811;
	and.b32  	%r134, %r133, -8388608;
	sub.s32 	%r135, %r132, %r134;
	mov.b32 	%f1155, %r135;
	cvt.rn.f32.s32 	%f1156, %r134;
	fma.rn.f32 	%f1157, %f1156, 0f34000000, 0f00000000;
	add.f32 	%f1158, %f1155, 0fBF800000;
	fma.rn.f32 	%f1159, %f1158, 0fBE055027, 0f3E1039F6;
	fma.rn.f32 	%f1160, %f1159, %f1158, 0fBDF8CDCC;
	fma.rn.f32 	%f1161, %f1160, %f1158, 0f3E0F2955;
	fma.rn.f32 	%f1162, %f1161, %f1158, 0fBE2AD8B9;
	fma.rn.f32 	%f1163, %f1162, %f1158, 0f3E4CED0B;
	fma.rn.f32 	%f1164, %f1163, %f1158, 0fBE7FFF22;
	fma.rn.f32 	%f1165, %f1164, %f1158, 0f3EAAAA78;
	fma.rn.f32 	%f1166, %f1165, %f1158, 0fBF000000;
	mul.f32 	%f1167, %f1158, %f1166;
	fma.rn.f32 	%f1168, %f1167, %f1158, %f1158;
	fma.rn.f32 	%f1169, %f1157, 0f3F317218, %f1168;
	setp.gt.u32 	%p81, %r132, 2139095039;
	fma.rn.f32 	%f1170, %f1406, 0f7F800000, 0f7F800000;
	selp.f32 	%f1171, %f1170, %f1169, %p81;
	mov.f32 	%f1172, 0fBF000000;
	div.rn.f32 	%f1173, %f1172, %f1406;
	add.f32 	%f1408, %f1171, %f1173;
$L__BB2_106:
	sub.f32 	%f109, %f1405, %f1408;
	add.s32 	%r140, %r200, 1;
	cvt.rn.f32.s32 	%f1409, %r140;
	setp.lt.s32 	%p83, %r200, 6;
	@%p83 bra 	$L__BB2_108;
	mul.f32 	%f1248, %f1409, %f1409;
	mov.b32 	%r149, %f1409;
	add.s32 	%r150, %r149, -1059760811;
	and.b32  	%r151, %r150, -8388608;
	sub.s32 	%r152, %r149, %r151;
	mov.b32 	%f1249, %r152;
	cvt.rn.f32.s32 	%f1250, %r151;
	fma.rn.f32 	%f1251, %f1250, 0f34000000, 0f00000000;
	add.f32 	%f1252, %f1249, 0fBF800000;
	fma.rn.f32 	%f1253, %f1252, 0fBE055027, 0f3E1039F6;
	fma.rn.f32 	%f1254, %f1253, %f1252, 0fBDF8CDCC;
	fma.rn.f32 	%f1255, %f1254, %f1252, 0f3E0F2955;
	fma.rn.f32 	%f1256, %f1255, %f1252, 0fBE2AD8B9;
	fma.rn.f32 	%f1257, %f1256, %f1252, 0f3E4CED0B;
	fma.rn.f32 	%f1258, %f1257, %f1252, 0fBE7FFF22;
	fma.rn.f32 	%f1259, %f1258, %f1252, 0f3EAAAA78;
	fma.rn.f32 	%f1260, %f1259, %f1252, 0fBF000000;
	mul.f32 	%f1261, %f1252, %f1260;
	fma.rn.f32 	%f1262, %f1261, %f1252, %f1252;
	fma.rn.f32 	%f1263, %f1251, 0f3F317218, %f1262;
	setp.gt.u32 	%p88, %r149, 2139095039;
	fma.rn.f32 	%f1264, %f1409, 0f7F800000, 0f7F800000;
	selp.f32 	%f1265, %f1264, %f1263, %p88;
	mov.f32 	%f1266, 0fBF000000;
	div.rn.f32 	%f1267, %f1266, %f1409;
	add.f32 	%f1268, %f1265, %f1267;
	mul.f32 	%f1269, %f1248, 0f41400000;
	mov.f32 	%f1270, 0fBF800000;
	div.rn.f32 	%f1271, %f1270, %f1269;
	add.f32 	%f1272, %f1268, %f1271;
	mul.f32 	%f1273, %f1248, 0f42F00000;
	mul.f32 	%f1274, %f1248, %f1273;
	rcp.rn.f32 	%f1275, %f1274;
	add.f32 	%f1411, %f1275, %f1272;
	bra.uni 	$L__BB2_113;
$L__BB2_108:
	setp.eq.s32 	%p84, %r200, 5;
	@%p84 bra 	$L__BB2_112;
	mov.f32 	%f1410, 0f00000000;
$L__BB2_110:
	rcp.rn.f32 	%f1203, %f1409;
	sub.f32 	%f1410, %f1410, %f1203;
	add.f32 	%f1409, %f1409, 0f3F800000;
	setp.lt.f32 	%p85, %f1409, 0f40C00000;
	@%p85 bra 	$L__BB2_110;
	mul.f32 	%f1204, %f1409, %f1409;
	mov.b32 	%r141, %f1409;
	add.s32 	%r142, %r141, -1059760811;
	and.b32  	%r143, %r142, -8388608;
	sub.s32 	%r144, %r141, %r143;
	mov.b32 	%f1205, %r144;
	cvt.rn.f32.s32 	%f1206, %r143;
	fma.rn.f32 	%f1207, %f1206, 0f34000000, 0f00000000;
	add.f32 	%f1208, %f1205, 0fBF800000;
	fma.rn.f32 	%f1209, %f1208, 0fBE055027, 0f3E1039F6;
	fma.rn.f32 	%f1210, %f1209, %f1208, 0fBDF8CDCC;
	fma.rn.f32 	%f1211, %f1210, %f1208, 0f3E0F2955;
	fma.rn.f32 	%f1212, %f1211, %f1208, 0fBE2AD8B9;
	fma.rn.f32 	%f1213, %f1212, %f1208, 0f3E4CED0B;
	fma.rn.f32 	%f1214, %f1213, %f1208, 0fBE7FFF22;
	fma.rn.f32 	%f1215, %f1214, %f1208, 0f3EAAAA78;
	fma.rn.f32 	%f1216, %f1215, %f1208, 0fBF000000;
	mul.f32 	%f1217, %f1208, %f1216;
	fma.rn.f32 	%f1218, %f1217, %f1208, %f1208;
	fma.rn.f32 	%f1219, %f1207, 0f3F317218, %f1218;
	setp.gt.u32 	%p86, %r141, 2139095039;
	fma.rn.f32 	%f1220, %f1409, 0f7F800000, 0f7F800000;
	selp.f32 	%f1221, %f1220, %f1219, %p86;
	mov.f32 	%f1222, 0fBF000000;
	div.rn.f32 	%f1223, %f1222, %f1409;
	add.f32 	%f1224, %f1221, %f1223;
	mul.f32 	%f1225, %f1204, 0f41400000;
	mov.f32 	%f1226, 0fBF800000;
	div.rn.f32 	%f1227, %f1226, %f1225;
	add.f32 	%f1228, %f1224, %f1227;
	add.f32 	%f1411, %f1410, %f1228;
	bra.uni 	$L__BB2_113;
$L__BB2_112:
	mov.b32 	%r145, %f1409;
	add.s32 	%r146, %r145, -1059760811;
	and.b32  	%r147, %r146, -8388608;
	sub.s32 	%r148, %r145, %r147;
	mov.b32 	%f1229, %r148;
	cvt.rn.f32.s32 	%f1230, %r147;
	fma.rn.f32 	%f1231, %f1230, 0f34000000, 0f00000000;
	add.f32 	%f1232, %f1229, 0fBF800000;
	fma.rn.f32 	%f1233, %f1232, 0fBE055027, 0f3E1039F6;
	fma.rn.f32 	%f1234, %f1233, %f1232, 0fBDF8CDCC;
	fma.rn.f32 	%f1235, %f1234, %f1232, 0f3E0F2955;
	fma.rn.f32 	%f1236, %f1235, %f1232, 0fBE2AD8B9;
	fma.rn.f32 	%f1237, %f1236, %f1232, 0f3E4CED0B;
	fma.rn.f32 	%f1238, %f1237, %f1232, 0fBE7FFF22;
	fma.rn.f32 	%f1239, %f1238, %f1232, 0f3EAAAA78;
	fma.rn.f32 	%f1240, %f1239, %f1232, 0fBF000000;
	mul.f32 	%f1241, %f1232, %f1240;
	fma.rn.f32 	%f1242, %f1241, %f1232, %f1232;
	fma.rn.f32 	%f1243, %f1231, 0f3F317218, %f1242;
	setp.gt.u32 	%p87, %r145, 2139095039;
	fma.rn.f32 	%f1244, %f1409, 0f7F800000, 0f7F800000;
	selp.f32 	%f1245, %f1244, %f1243, %p87;
	mov.f32 	%f1246, 0fBF000000;
	div.rn.f32 	%f1247, %f1246, %f1409;
	add.f32 	%f1411, %f1245, %f1247;
$L__BB2_113:
	sub.f32 	%f119, %f109, %f1411;
	cvt.rn.f32.s32 	%f1412, %r81;
	setp.lt.s32 	%p89, %r81, 7;
	@%p89 bra 	$L__BB2_115;
	mul.f32 	%f1322, %f1412, %f1412;
	mov.b32 	%r161, %f1412;
	add.s32 	%r162, %r161, -1059760811;
	and.b32  	%r163, %r162, -8388608;
	sub.s32 	%r164, %r161, %r163;
	mov.b32 	%f1323, %r164;
	cvt.rn.f32.s32 	%f1324, %r163;
	fma.rn.f32 	%f1325, %f1324, 0f34000000, 0f00000000;
	add.f32 	%f1326, %f1323, 0fBF800000;
	fma.rn.f32 	%f1327, %f1326, 0fBE055027, 0f3E1039F6;
	fma.rn.f32 	%f1328, %f1327, %f1326, 0fBDF8CDCC;
	fma.rn.f32 	%f1329, %f1328, %f1326, 0f3E0F2955;
	fma.rn.f32 	%f1330, %f1329, %f1326, 0fBE2AD8B9;
	fma.rn.f32 	%f1331, %f1330, %f1326, 0f3E4CED0B;
	fma.rn.f32 	%f1332, %f1331, %f1326, 0fBE7FFF22;
	fma.rn.f32 	%f1333, %f1332, %f1326, 0f3EAAAA78;
	fma.rn.f32 	%f1334, %f1333, %f1326, 0fBF000000;
	mul.f32 	%f1335, %f1326, %f1334;
	fma.rn.f32 	%f1336, %f1335, %f1326, %f1326;
	fma.rn.f32 	%f1337, %f1325, 0f3F317218, %f1336;
	setp.gt.u32 	%p94, %r161, 2139095039;
	fma.rn.f32 	%f1338, %f1412, 0f7F800000, 0f7F800000;
	selp.f32 	%f1339, %f1338, %f1337, %p94;
	mov.f32 	%f1340, 0fBF000000;
	div.rn.f32 	%f1341, %f1340, %f1412;
	add.f32 	%f1342, %f1339, %f1341;
	mul.f32 	%f1343, %f1322, 0f41400000;
	mov.f32 	%f1344, 0fBF800000;
	div.rn.f32 	%f1345, %f1344, %f1343;
	add.f32 	%f1346, %f1342, %f1345;
	mul.f32 	%f1347, %f1322, 0f42F00000;
	mul.f32 	%f1348, %f1322, %f1347;
	rcp.rn.f32 	%f1349, %f1348;
	add.f32 	%f1414, %f1349, %f1346;
	bra.uni 	$L__BB2_120;
$L__BB2_115:
	setp.eq.s32 	%p90, %r81, 6;
	@%p90 bra 	$L__BB2_119;
	mov.f32 	%f1413, 0f00000000;
$L__BB2_117:
	rcp.rn.f32 	%f1277, %f1412;
	sub.f32 	%f1413, %f1413, %f1277;
	add.f32 	%f1412, %f1412, 0f3F800000;
	setp.lt.f32 	%p91, %f1412, 0f40C00000;
	@%p91 bra 	$L__BB2_117;
	mul.f32 	%f1278, %f1412, %f1412;
	mov.b32 	%r153, %f1412;
	add.s32 	%r154, %r153, -1059760811;
	and.b32  	%r155, %r154, -8388608;
	sub.s32 	%r156, %r153, %r155;
	mov.b32 	%f1279, %r156;
	cvt.rn.f32.s32 	%f1280, %r155;
	fma.rn.f32 	%f1281, %f1280, 0f34000000, 0f00000000;
	add.f32 	%f1282, %f1279, 0fBF800000;
	fma.rn.f32 	%f1283, %f1282, 0fBE055027, 0f3E1039F6;
	fma.rn.f32 	%f1284, %f1283, %f1282, 0fBDF8CDCC;
	fma.rn.f32 	%f1285, %f1284, %f1282, 0f3E0F2955;
	fma.rn.f32 	%f1286, %f1285, %f1282, 0fBE2AD8B9;
	fma.rn.f32 	%f1287, %f1286, %f1282, 0f3E4CED0B;
	fma.rn.f32 	%f1288, %f1287, %f1282, 0fBE7FFF22;
	fma.rn.f32 	%f1289, %f1288, %f1282, 0f3EAAAA78;
	fma.rn.f32 	%f1290, %f1289, %f1282, 0fBF000000;
	mul.f32 	%f1291, %f1282, %f1290;
	fma.rn.f32 	%f1292, %f1291, %f1282, %f1282;
	fma.rn.f32 	%f1293, %f1281, 0f3F317218, %f1292;
	setp.gt.u32 	%p92, %r153, 2139095039;
	fma.rn.f32 	%f1294, %f1412, 0f7F800000, 0f7F800000;
	selp.f32 	%f1295, %f1294, %f1293, %p92;
	mov.f32 	%f1296, 0fBF000000;
	div.rn.f32 	%f1297, %f1296, %f1412;
	add.f32 	%f1298, %f1295, %f1297;
	mul.f32 	%f1299, %f1278, 0f41400000;
	mov.f32 	%f1300, 0fBF800000;
	div.rn.f32 	%f1301, %f1300, %f1299;
	add.f32 	%f1302, %f1298, %f1301;
	add.f32 	%f1414, %f1413, %f1302;
	bra.uni 	$L__BB2_120;
$L__BB2_119:
	mov.b32 	%r157, %f1412;
	add.s32 	%r158, %r157, -1059760811;
	and.b32  	%r159, %r158, -8388608;
	sub.s32 	%r160, %r157, %r159;
	mov.b32 	%f1303, %r160;
	cvt.rn.f32.s32 	%f1304, %r159;
	fma.rn.f32 	%f1305, %f1304, 0f34000000, 0f00000000;
	add.f32 	%f1306, %f1303, 0fBF800000;
	fma.rn.f32 	%f1307, %f1306, 0fBE055027, 0f3E1039F6;
	fma.rn.f32 	%f1308, %f1307, %f1306, 0fBDF8CDCC;
	fma.rn.f32 	%f1309, %f1308, %f1306, 0f3E0F2955;
	fma.rn.f32 	%f1310, %f1309, %f1306, 0fBE2AD8B9;
	fma.rn.f32 	%f1311, %f1310, %f1306, 0f3E4CED0B;
	fma.rn.f32 	%f1312, %f1311, %f1306, 0fBE7FFF22;
	fma.rn.f32 	%f1313, %f1312, %f1306, 0f3EAAAA78;
	fma.rn.f32 	%f1314, %f1313, %f1306, 0fBF000000;
	mul.f32 	%f1315, %f1306, %f1314;
	fma.rn.f32 	%f1316, %f1315, %f1306, %f1306;
	fma.rn.f32 	%f1317, %f1305, 0f3F317218, %f1316;
	setp.gt.u32 	%p93, %r157, 2139095039;
	fma.rn.f32 	%f1318, %f1412, 0f7F800000, 0f7F800000;
	selp.f32 	%f1319, %f1318, %f1317, %p93;
	mov.f32 	%f1320, 0fBF000000;
	div.rn.f32 	%f1321, %f1320, %f1412;
	add.f32 	%f1414, %f1319, %f1321;
$L__BB2_120:
	add.f32 	%f1350, %f119, %f1414;
	cvta.to.global.u64 	%rd93, %rd26;
	mul.wide.s32 	%rd94, %r1, 4;
	add.s64 	%rd95, %rd93, %rd94;
	st.global.f32 	[%rd95], %f1350;
$L__BB2_121:
	ret;

}
	// .globl	shannon_entropy_corrected
.visible .entry shannon_entropy_corrected(
	.param .u64 .ptr .align 1 shannon_entropy_corrected_param_0,
	.param .u64 .ptr .align 1 shannon_entropy_corrected_param_1,
	.param .u32 shannon_entropy_corrected_param_2,
	.param .u32 shannon_entropy_corrected_param_3
)
{
	.reg .pred 	%p<13>;
	.reg .b32 	%r<11>;
	.reg .b32 	%f<56>;
	.reg .b64 	%rd<7>;
	// demoted variable
	.shared .align 4 .b8 _ZZ25shannon_entropy_correctedE5sdata[1024];
	ld.param.u64 	%rd1, [shannon_entropy_corrected_param_0];
	ld.param.u64 	%rd2, [shannon_entropy_corrected_param_1];
	ld.param.u32 	%r4, [shannon_entropy_corrected_param_2];
	ld.param.u32 	%r3, [shannon_entropy_corrected_param_3];
	mov.u32 	%r1, %tid.x;
	setp.ge.s32 	%p1, %r1, %r4;
	mov.f32 	%f55, 0f00000000;
	@%p1 bra 	$L__BB3_3;
	cvta.to.global.u64 	%rd3, %rd1;
	mul.wide.u32 	%rd4, %r1, 4;
	add.s64 	%rd5, %rd3, %rd4;
	ld.global.nc.f32 	%f1, [%rd5];
	setp.leu.f32 	%p2, %f1, 0f2EDBE6FF;
	@%p2 bra 	$L__BB3_3;
	mov.b32 	%r5, %f1;
	add.s32 	%r6, %r5, -1060439283;
	and.b32  	%r7, %r6, -8388608;
	sub.s32 	%r8, %r5, %r7;
	mov.b32 	%f6, %r8;
	cvt.rn.f32.s32 	%f7, %r7;
	fma.rn.f32 	%f8, %f7, 0f34000000, 0f00000000;
	add.f32 	%f9, %f6, 0fBF800000;
	fma.rn.f32 	%f10, %f9, 0f3DC6B27F, 0fBE2C7F30;
	fma.rn.f32 	%f11, %f10, %f9, 0f3E2FCF2A;
	fma.rn.f32 	%f12, %f11, %f9, 0fBE374E43;
	fma.rn.f32 	%f13, %f12, %f9, 0f3E520BF4;
	fma.rn.f32 	%f14, %f13, %f9, 0fBE763C8B;
	fma.rn.f32 	%f15, %f14, %f9, 0f3E93BF99;
	fma.rn.f32 	%f16, %f15, %f9, 0fBEB8AA49;
	fma.rn.f32 	%f17, %f16, %f9, 0f3EF6384A;
	fma.rn.f32 	%f18, %f17, %f9, 0fBF38AA3B;
	mul.f32 	%f19, %f9, %f18;
	mul.f32 	%f20, %f9, %f19;
	fma.rn.f32 	%f21, %f9, 0f3FB8AA3B, %f20;
	add.f32 	%f22, %f8, %f21;
	setp.gt.u32 	%p3, %r5, 2139095039;
	fma.rn.f32 	%f23, %f1, 0f7F800000, 0f7F800000;
	selp.f32 	%f24, %f23, %f22, %p3;
	cvt.rn.f32.s32 	%f25, %r3;
	add.f32 	%f26, %f25, %f25;
	rcp.rn.f32 	%f27, %f26;
	mul.f32 	%f28, %f1, %f24;
	sub.f32 	%f55, %f27, %f28;
$L__BB3_3:
	shl.b32 	%r9, %r1, 2;
	mov.u32 	%r10, _ZZ25shannon_entropy_correctedE5sdata;
	add.s32 	%r2, %r10, %r9;
	st.shared.f32 	[%r2], %f55;
	bar.sync 	0;
	setp.gt.u32 	%p4, %r1, 127;
	@%p4 bra 	$L__BB3_5;
	ld.shared.f32 	%f29, [%r2+512];
	ld.shared.f32 	%f30, [%r2];
	add.f32 	%f31, %f29, %f30;
	st.shared.f32 	[%r2], %f31;
$L__BB3_5:
	bar.sync 	0;
	setp.gt.u32 	%p5, %r1, 63;
	@%p5 bra 	$L__BB3_7;
	ld.shared.f32 	%f32, [%r2+256];
	ld.shared.f32 	%f33, [%r2];
	add.f32 	%f34, %f32, %f33;
	st.shared.f32 	[%r2], %f34;
$L__BB3_7:
	bar.sync 	0;
	setp.gt.u32 	%p6, %r1, 31;
	@%p6 bra 	$L__BB3_9;
	ld.shared.f32 	%f35, [%r2+128];
	ld.shared.f32 	%f36, [%r2];
	add.f32 	%f37, %f35, %f36;
	st.shared.f32 	[%r2], %f37;
$L__BB3_9:
	bar.sync 	0;
	setp.gt.u32 	%p7, %r1, 15;
	@%p7 bra 	$L__BB3_11;
	ld.shared.f32 	%f38, [%r2+64];
	ld.shared.f32 	%f39, [%r2];
	add.f32 	%f40, %f38, %f39;
	st.shared.f32 	[%r2], %f40;
$L__BB3_11:
	bar.sync 	0;
	setp.gt.u32 	%p8, %r1, 7;
	@%p8 bra 	$L__BB3_13;
	ld.shared.f32 	%f41, [%r2+32];
	ld.shared.f32 	%f42, [%r2];
	add.f32 	%f43, %f41, %f42;
	st.shared.f32 	[%r2], %f43;
$L__BB3_13:
	bar.sync 	0;
	setp.gt.u32 	%p9, %r1, 3;
	@%p9 bra 	$L__BB3_15;
	ld.shared.f32 	%f44, [%r2+16];
	ld.shared.f32 	%f45, [%r2];
	add.f32 	%f46, %f44, %f45;
	st.shared.f32 	[%r2], %f46;
$L__BB3_15:
	bar.sync 	0;
	setp.gt.u32 	%p10, %r1, 1;
	@%p10 bra 	$L__BB3_17;
	ld.shared.f32 	%f47, [%r2+8];
	ld.shared.f32 	%f48, [%r2];
	add.f32 	%f49, %f47, %f48;
	st.shared.f32 	[%r2], %f49;
$L__BB3_17:
	bar.sync 	0;
	setp.ne.s32 	%p11, %r1, 0;
	@%p11 bra 	$L__BB3_19;
	ld.shared.f32 	%f50, [_ZZ25shannon_entropy_correctedE5sdata+4];
	ld.shared.f32 	%f51, [%r2];
	add.f32 	%f52, %f50, %f51;
	st.shared.f32 	[%r2], %f52;
$L__BB3_19:
	setp.ne.s32 	%p12, %r1, 0;
	bar.sync 	0;
	@%p12 bra 	$L__BB3_21;
	ld.shared.f32 	%f53, [_ZZ25shannon_entropy_correctedE5sdata];
	cvta.to.global.u64 	%rd6, %rd2;
	st.global.f32 	[%rd6], %f53;
$L__BB3_21:
	ret;

}
	// .globl	conditional_mutual_information
.visible .entry conditional_mutual_information(
	.param .u64 .ptr .align 1 conditional_mutual_information_param_0,
	.param .u64 .ptr .align 1 conditional_mutual_information_param_1,
	.param .u64 .ptr .align 1 conditional_mutual_information_param_2,
	.param .u64 .ptr .align 1 conditional_mutual_information_param_3,
	.param .u32 conditional_mutual_information_param_4,
	.param .u32 conditional_mutual_information_param_5,
	.param .u32 conditional_mutual_information_param_6,
	.param .u32 conditional_mutual_information_param_7,
	.param .u32 conditional_mutual_information_param_8
)
{
	.reg .pred 	%p<2>;
	.reg .b32 	%r<7>;
	.reg .b64 	%rd<5>;

	ld.param.u64 	%rd1, [conditional_mutual_information_param_3];
	ld.param.u32 	%r2, [conditional_mutual_information_param_4];
	mov.u32 	%r3, %ctaid.x;
	mov.u32 	%r4, %ntid.x;
	mov.u32 	%r5, %tid.x;
	mad.lo.s32 	%r1, %r3, %r4, %r5;
	setp.ge.s32 	%p1, %r1, %r2;
	@%p1 bra 	$L__BB4_2;
	cvta.to.global.u64 	%rd2, %rd1;
	mul.wide.s32 	%rd3, %r1, 4;
	add.s64 	%rd4, %rd2, %rd3;
	mov.b32 	%r6, 0;
	st.global.u32 	[%rd4], %r6;
$L__BB4_2:
	ret;

}


// ===== COMPILED SASS (sm_100) =====

	.target	sm_100

	.elftype	@"ET_EXEC"


//--------------------- .note.nv.tkinfo           --------------------------
	.section	.note.nv.tkinfo,"",@"SHT_NOTE"
	.sectionflags	@"SHF_NOTE_NV_TKINFO"
	.tkinfo
        /*0018*/ 	.word	0x00000002
        /*0030*/ 	.string	""
        /*0030*/ 	.string	"ptxas"
        /*0030*/ 	.string	"Cuda compilation tools, release 13.0, V13.0.88"
        /*0030*/ 	.string	"Build cuda_13.0.r13.0/compiler.36424714_0"
        /*0030*/ 	.string	"-arch sm_100 -m 64 "



//--------------------- .note.nv.cuinfo           --------------------------
	.section	.note.nv.cuinfo,"",@"SHT_NOTE"
	.sectionflags	@"SHF_NOTE_NV_CUINFO"
        /*0018*/ 	.short	0x0002
        /*001a*/ 	.short	0x0064
        /*001c*/ 	.short	0x0082
	.zero		2


//--------------------- .nv.info                  --------------------------
	.section	.nv.info,"",@"SHT_CUDA_INFO"
	.align	4


	//----- nvinfo : EIATTR_REGCOUNT
	.align		4
        /*0000*/ 	.byte	0x04, 0x2f
        /*0002*/ 	.short	(.L_1 - .L_0)
	.align		4
.L_0:
        /*0004*/ 	.word	index@(knn_distances_chebyshev)
        /*0008*/ 	.word	0x0000001e


	//----- nvinfo : EIATTR_FRAME_SIZE
	.align		4
.L_1:
        /*000c*/ 	.byte	0x04, 0x11
        /*000e*/ 	.short	(.L_3 - .L_2)
	.align		4
.L_2:
        /*0010*/ 	.word	index@(knn_distances_chebyshev)
        /*0014*/ 	.word	0x00000040


	//----- nvinfo : EIATTR_REGCOUNT
	.align		4
.L_3:
        /*0018*/ 	.byte	0x04, 0x2f
        /*001a*/ 	.short	(.L_5 - .L_4)
	.align		4
.L_4:
        /*001c*/ 	.word	index@(ksg_transfer_entropy)
        /*0020*/ 	.word	0x00000018


	//----- nvinfo : EIATTR_FRAME_SIZE
	.align		4
.L_5:
        /*0024*/ 	.byte	0x04, 0x11
        /*0026*/ 	.short	(.L_7 - .L_6)
	.align		4
.L_6:
        /*0028*/ 	.word	index@(ksg_transfer_entropy)
        /*002c*/ 	.word	0x00000000


	//----- nvinfo : EIATTR_REGCOUNT
	.align		4
.L_7:
        /*0030*/ 	.byte	0x04, 0x2f
        /*0032*/ 	.short	(.L_9 - .L_8)
	.align		4
.L_8:
        /*0034*/ 	.word	index@(ksg_mutual_information)
        /*0038*/ 	.word	0x00000028


	//----- nvinfo : EIATTR_FRAME_SIZE
	.align		4
.L_9:
        /*003c*/ 	.byte	0x04, 0x11
        /*003e*/ 	.short	(.L_11 - .L_10)
	.align		4
.L_10:
        /*0040*/ 	.word	index@($__internal_2_$__cuda_sm3x_div_rn_noftz_f32_slowpath)
        /*0044*/ 	.word	0x00000000


	//----- nvinfo : EIATTR_FRAME_SIZE
	.align		4
.L_11:
        /*0048*/ 	.byte	0x04, 0x11
        /*004a*/ 	.short	(.L_13 - .L_12)
	.align		4
.L_12:
        /*004c*/ 	.word	index@($__internal_1_$__cuda_sm20_rcp_rn_f32_slowpath)
        /*0050*/ 	.word	0x00000000


	//----- nvinfo : EIATTR_FRAME_SIZE
	.align		4
.L_13:
        /*0054*/ 	.byte	0x04, 0x11
        /*0056*/ 	.short	(.L_15 - .L_14)
	.align		4
.L_14:
        /*0058*/ 	.word	index@(ksg_mutual_information)
        /*005c*/ 	.word	0x00000000


	//----- nvinfo : EIATTR_REGCOUNT
	.align		4
.L_15:
        /*0060*/ 	.byte	0x04, 0x2f
        /*0062*/ 	.short	(.L_17 - .L_16)
	.align		4
.L_16:
        /*0064*/ 	.word	index@(shannon_entropy_corrected)
        /*0068*/ 	.word	0x00000010


	//----- nvinfo : EIATTR_FRAME_SIZE
	.align		4
.L_17:
        /*006c*/ 	.byte	0x04, 0x11
        /*006e*/ 	.short	(.L_19 - .L_18)
	.align		4
.L_18:
        /*0070*/ 	.word	index@($__internal_0_$__cuda_sm20_rcp_rn_f32_slowpath)
        /*0074*/ 	.word	0x00000000


	//----- nvinfo : EIATTR_FRAME_SIZE
	.align		4
.L_19:
        /*0078*/ 	.byte	0x04, 0x11
        /*007a*/ 	.short	(.L_21 - .L_20)
	.align		4
.L_20:
        /*007c*/ 	.word	index@(shannon_entropy_corrected)
        /*0080*/ 	.word	0x00000000


	//----- nvinfo : EIATTR_REGCOUNT
	.align		4
.L_21:
        /*0084*/ 	.byte	0x04, 0x2f
        /*0086*/ 	.short	(.L_23 - .L_22)
	.align		4
.L_22:
        /*0088*/ 	.word	index@(conditional_mutual_information)
        /*008c*/ 	.word	0x00000008


	//----- nvinfo : EIATTR_FRAME_SIZE
	.align		4
.L_23:
        /*0090*/ 	.byte	0x04, 0x11
        /*0092*/ 	.short	(.L_25 - .L_24)
	.align		4
.L_24:
        /*0094*/ 	.word	index@(conditional_mutual_information)
        /*0098*/ 	.word	0x00000000


	//----- nvinfo : EIATTR_MIN_STACK_SIZE
	.align		4
.L_25:
        /*009c*/ 	.byte	0x04, 0x12
        /*009e*/ 	.short	(.L_27 - .L_26)
	.align		4
.L_26:
        /*00a0*/ 	.word	index@(conditional_mutual_information)
        /*00a4*/ 	.word	0x00000000


	//----- nvinfo : EIATTR_MIN_STACK_SIZE
	.align		4
.L_27:
        /*00a8*/ 	.byte	0x04, 0x12
        /*00aa*/ 	.short	(.L_29 - .L_28)
	.align		4
.L_28:
        /*00ac*/ 	.word	index@(shannon_entropy_corrected)
        /*00b0*/ 	.word	0x00000000


	//----- nvinfo : EIATTR_MIN_STACK_SIZE
	.align		4
.L_29:
        /*00b4*/ 	.byte	0x04, 0x12
        /*00b6*/ 	.short	(.L_31 - .L_30)
	.align		4
.L_30:
        /*00b8*/ 	.word	index@(ksg_mutual_information)
        /*00bc*/ 	.word	0x00000000


	//----- nvinfo : EIATTR_MIN_STACK_SIZE
	.align		4
.L_31:
        /*00c0*/ 	.byte	0x04, 0x12
        /*00c2*/ 	.short	(.L_33 - .L_32)
	.align		4
.L_32:
        /*00c4*/ 	.word	index@(ksg_transfer_entropy)
        /*00c8*/ 	.word	0x00000000


	//----- nvinfo : EIATTR_MIN_STACK_SIZE
	.align		4
.L_33:
        /*00cc*/ 	.byte	0x04, 0x12
        /*00ce*/ 	.short	(.L_35 - .L_34)
	.align		4
.L_34:
        /*00d0*/ 	.word	index@(knn_distances_chebyshev)
        /*00d4*/ 	.word	0x00000040
.L_35:


//--------------------- .nv.compat                --------------------------
	.section	.nv.compat,"",@"SHT_CUDA_COMPAT_INFO"
	.align	4
        /*0000*/ 	.byte	0x02, 0x09, 0x00, 0x00, 0x02, 0x02, 0x01, 0x00, 0x02, 0x05, 0x05, 0x00, 0x03, 0x07, 0x01, 0x01
        /*0010*/ 	.byte	0x02, 0x03, 0x00, 0x00, 0x02, 0x06, 0x01, 0x00, 0x04, 0x0b, 0x08, 0x00, 0x01, 0x00, 0x00, 0x00
        /*0020*/ 	.byte	0x00, 0x00, 0x00, 0x00


//--------------------- .nv.info.conditional_mutual_information --------------------------
	.section	.nv.info.conditional_mutual_information,"",@"SHT_CUDA_INFO"
	.sectionflags	@""
	.align	4


	//----- nvinfo : EIATTR_CUDA_API_VERSION
	.align		4
        /*0000*/ 	.byte	0x04, 0x37
        /*0002*/ 	.short	(.L_37 - .L_36)
.L_36:
        /*0004*/ 	.word	0x00000082


	//----- nvinfo : EIATTR_KPARAM_INFO
	.align		4
.L_37:
        /*0008*/ 	.byte	0x04, 0x17
        /*000a*/ 	.short	(.L_39 - .L_38)
.L_38:
        /*000c*/ 	.word	0x00000000
        /*0010*/ 	.short	0x0008
        /*0012*/ 	.short	0x0030
        /*0014*/ 	.byte	0x00, 0xf0, 0x11, 0x00


	//----- nvinfo : EIATTR_KPARAM_INFO
	.align		4
.L_39:
        /*0018*/ 	.byte	0x04, 0x17
        /*001a*/ 	.short	(.L_41 - .L_40)
.L_40:
        /*001c*/ 	.word	0x00000000
        /*0020*/ 	.short	0x0007
        /*0022*/ 	.short	0x002c
        /*0024*/ 	.byte	0x00, 0xf0, 0x11, 0x00


	//----- nvinfo : EIATTR_KPARAM_INFO
	.align		4
.L_41:
        /*0028*/ 	.byte	0x04, 0x17
        /*002a*/ 	.short	(.L_43 - .L_42)
.L_42:
        /*002c*/ 	.word	0x00000000
        /*0030*/ 	.short	0x0006
        /*0032*/ 	.short	0x0028
        /*0034*/ 	.byte	0x00, 0xf0, 0x11, 0x00


	//----- nvinfo : EIATTR_KPARAM_INFO
	.align		4
.L_43:
        /*0038*/ 	.byte	0x04, 0x17
        /*003a*/ 	.short	(.L_45 - .L_44)
.L_44:
        /*003c*/ 	.word	0x00000000
        /*0040*/ 	.short	0x0005
        /*0042*/ 	.short	0x0024
        /*0044*/ 	.byte	0x00, 0xf0, 0x11, 0x00


	//----- nvinfo : EIATTR_KPARAM_INFO
	.align		4
.L_45:
        /*0048*/ 	.byte	0x04, 0x17
        /*004a*/ 	.short	(.L_47 - .L_46)
.L_46:
        /*004c*/ 	.word	0x00000000
        /*0050*/ 	.short	0x0004
        /*0052*/ 	.short	0x0020
        /*0054*/ 	.byte	0x00, 0xf0, 0x11, 0x00


	//----- nvinfo : EIATTR_KPARAM_INFO
	.align		4
.L_47:
        /*0058*/ 	.byte	0x04, 0x17
        /*005a*/ 	.short	(.L_49 - .L_48)
.L_48:
        /*005c*/ 	.word	0x00000000
        /*0060*/ 	.short	0x0003
        /*0062*/ 	.short	0x0018
        /*0064*/ 	.byte	0x00, 0xf5, 0x21, 0x00


	//----- nvinfo : EIATTR_KPARAM_INFO
	.align		4
.L_49:
        /*0068*/ 	.byte	0x04, 0x17
        /*006a*/ 	.short	(.L_51 - .L_50)
.L_50:
        /*006c*/ 	.word	0x00000000
        /*0070*/ 	.short	0x0002
        /*0072*/ 	.short	0x0010
        /*0074*/ 	.byte	0x00, 0xf5, 0x21, 0x00


	//----- nvinfo : EIATTR_KPARAM_INFO
	.align		4
.L_51:
        /*0078*/ 	.byte	0x04, 0x17
        /*007a*/ 	.short	(.L_53 - .L_52)
.L_52:
        /*007c*/ 	.word	0x00000000
        /*0080*/ 	.short	0x0001
        /*0082*/ 	.short	0x0008
        /*0084*/ 	.byte	0x00, 0xf5, 0x21, 0x00


	//----- nvinfo : EIATTR_KPARAM_INFO
	.align		4
.L_53:
        /*0088*/ 	.byte	0x04, 0x17
        /*008a*/ 	.short	(.L_55 - .L_54)
.L_54:
        /*008c*/ 	.word	0x00000000
        /*0090*/ 	.short	0x0000
        /*0092*/ 	.short	0x0000
        /*0094*/ 	.byte	0x00, 0xf5, 0x21, 0x00


	//----- nvinfo : EIATTR_SPARSE_MMA_MASK
	.align		4
.L_55:
        /*0098*/ 	.byte	0x03, 0x50
        /*009a*/ 	.short	0x0000


	//----- nvinfo : EIATTR_MAXREG_COUNT
	.align		4
        /*009c*/ 	.byte	0x03, 0x1b
        /*009e*/ 	.short	0x00ff


	//----- nvinfo : EIATTR_MERCURY_ISA_VERSION
	.align		4
        /*00a0*/ 	.byte	0x03, 0x5f
        /*00a2*/ 	.short	0x0101


	//----- nvinfo : EIATTR_VRC_CTA_INIT_COUNT
	.align		4
        /*00a4*/ 	.byte	0x02, 0x4a
	.zero		1
	.zero		1


	//----- nvinfo : EIATTR_EXIT_INSTR_OFFSETS
	.align		4
        /*00a8*/ 	.byte	0x04, 0x1c
        /*00aa*/ 	.short	(.L_57 - .L_56)


	//   ....[0]....
.L_56:
        /*00ac*/ 	.word	0x00000070


	//   ....[1]....
        /*00b0*/ 	.word	0x000000c0


	//----- nvinfo : EIATTR_CBANK_PARAM_SIZE
	.align		4
.L_57:
        /*00b4*/ 	.byte	0x03, 0x19
        /*00b6*/ 	.short	0x0034


	//----- nvinfo : EIATTR_PARAM_CBANK
	.align		4
        /*00b8*/ 	.byte	0x04, 0x0a
        /*00ba*/ 	.short	(.L_59 - .L_58)
	.align		4
.L_58:
        /*00bc*/ 	.word	index@(.nv.constant0.conditional_mutual_information)
        /*00c0*/ 	.short	0x0380
        /*00c2*/ 	.short	0x0034


	//----- nvinfo : EIATTR_SW_WAR
	.align		4
.L_59:
        /*00c4*/ 	.byte	0x04, 0x36
        /*00c6*/ 	.short	(.L_61 - .L_60)
.L_60:
        /*00c8*/ 	.word	0x00000008
.L_61:


//--------------------- .nv.info.shannon_entropy_corrected --------------------------
	.section	.nv.info.shannon_entropy_corrected,"",@"SHT_CUDA_INFO"
	.sectionflags	@""
	.align	4


	//----- nvinfo : EIATTR_CUDA_API_VERSION
	.align		4
        /*0000*/ 	.byte	0x04, 0x37
        /*0002*/ 	.short	(.L_63 - .L_62)
.L_62:
        /*0004*/ 	.word	0x00000082


	//----- nvinfo : EIATTR_KPARAM_INFO
	.align		4
.L_63:
        /*0008*/ 	.byte	0x04, 0x17
        /*000a*/ 	.short	(.L_65 - .L_64)
.L_64:
        /*000c*/ 	.word	0x00000000
        /*0010*/ 	.short	0x0003
        /*0012*/ 	.short	0x0014
        /*0014*/ 	.byte	0x00, 0xf0, 0x11, 0x00


	//----- nvinfo : EIATTR_KPARAM_INFO
	.align		4
.L_65:
        /*0018*/ 	.byte	0x04, 0x17
        /*001a*/ 	.short	(.L_67 - .L_66)
.L_66:
        /*001c*/ 	.word	0x00000000
        /*0020*/ 	.short	0x0002
        /*0022*/ 	.short	0x0010
        /*0024*/ 	.byte	0x00, 0xf0, 0x11, 0x00


	//----- nvinfo : EIATTR_KPARAM_INFO
	.align		4
.L_67:
        /*0028*/ 	.byte	0x04, 0x17
        /*002a*/ 	.short	(.L_69 - .L_68)
.L_68:
        /*002c*/ 	.word	0x00000000
        /*0030*/ 	.short	0x0001
        /*0032*/ 	.short	0x0008
        /*0034*/ 	.byte	0x00, 0xf5, 0x21, 0x00


	//----- nvinfo : EIATTR_KPARAM_INFO
	.align		4
.L_69:
        /*0038*/ 	.byte	0x04, 0x17
        /*003a*/ 	.short	(.L_71 - .L_70)
.L_70:
        /*003c*/ 	.word	0x00000000
        /*0040*/ 	.short	0x0000
        /*0042*/ 	.short	0x0000
        /*0044*/ 	.byte	0x00, 0xf5, 0x21, 0x00


	//----- nvinfo : EIATTR_SPARSE_MMA_MASK
	.align		4
.L_71:
        /*0048*/ 	.byte	0x03, 0x50
        /*004a*/ 	.short	0x0000


	//----- nvinfo : EIATTR_MAXREG_COUNT
	.align		4
        /*004c*/ 	.byte	0x03, 0x1b
        /*004e*/ 	.short	0x00ff


	//----- nvinfo : EIATTR_NUM_BARRIERS
	.align		4
        /*0050*/ 	.byte	0x02, 0x4c
        /*0052*/ 	.byte	0x01
	.zero		1


	//----- nvinfo : EIATTR_MERCURY_ISA_VERSION
	.align		4
        /*0054*/ 	.byte	0x03, 0x5f
        /*0056*/ 	.short	0x0101


	//----- nvinfo : EIATTR_VRC_CTA_INIT_COUNT
	.align		4
        /*0058*/ 	.byte	0x02, 0x4a
	.zero		1
	.zero		1


	//----- nvinfo : EIATTR_EXIT_INSTR_OFFSETS
	.align		4
        /*005c*/ 	.byte	0x04, 0x1c
        /*005e*/ 	.short	(.L_73 - .L_72)


	//   ....[0]....
.L_72:
        /*0060*/ 	.word	0x000006b0


	//   ....[1]....
        /*0064*/ 	.word	0x000006f0


	//----- nvinfo : EIATTR_CRS_STACK_SIZE
	.align		4
.L_73:
        /*0068*/ 	.byte	0x04, 0x1e
        /*006a*/ 	.short	(.L_75 - .L_74)
.L_74:
        /*006c*/ 	.word	0x00000000


	//----- nvinfo : EIATTR_CBANK_PARAM_SIZE
	.align		4
.L_75:
        /*0070*/ 	.byte	0x03, 0x19
        /*0072*/ 	.short	0x0018


	//----- nvinfo : EIATTR_PARAM_CBANK
	.align		4
        /*0074*/ 	.byte	0x04, 0x0a
        /*0076*/ 	.short	(.L_77 - .L_76)
	.align		4
.L_76:
        /*0078*/ 	.word	index@(.nv.constant0.shannon_entropy_corrected)
        /*007c*/ 	.short	0x0380
        /*007e*/ 	.short	0x0018


	//----- nvinfo : EIATTR_SW_WAR
	.align		4
.L_77:
        /*0080*/ 	.byte	0x04, 0x36
        /*0082*/ 	.short	(.L_79 - .L_78)
.L_78:
        /*0084*/ 	.word	0x00000008
.L_79:


//--------------------- .nv.info.ksg_mutual_information --------------------------
	.section	.nv.info.ksg_mutual_information,"",@"SHT_CUDA_INFO"
	.sectionflags	@""
	.align	4


	//----- nvinfo : EIATTR_CUDA_API_VERSION
	.align		4
        /*0000*/ 	.byte	0x04, 0x37
        /*0002*/ 	.short	(.L_81 - .L_80)
.L_80:
        /*0004*/ 	.word	0x00000082


	//----- nvinfo : EIATTR_KPARAM_INFO
	.align		4
.L_81:
        /*0008*/ 	.byte	0x04, 0x17
        /*000a*/ 	.short	(.L_83 - .L_82)
.L_82:
        /*000c*/ 	.word	0x00000000
        /*0010*/ 	.short	0x0006
        /*0012*/ 	.short	0x0024
        /*0014*/ 	.byte	0x00, 0xf0, 0x11, 0x00


	//----- nvinfo : EIATTR_KPARAM_INFO
	.align		4
.L_83:
        /*0018*/ 	.byte	0x04, 0x17
        /*001a*/ 	.short	(.L_85 - .L_84)
.L_84:
        /*001c*/ 	.word	0x00000000
        /*0020*/ 	.short	0x0005
        /*0022*/ 	.short	0x0020
        /*0024*/ 	.byte	0x00, 0xf0, 0x11, 0x00


	//----- nvinfo : EIATTR_KPARAM_INFO
	.align		4
.L_85:
        /*0028*/ 	.byte	0x04, 0x17
        /*002a*/ 	.short	(.L_87 - .L_86)
.L_86:
        /*002c*/ 	.word	0x00000000
        /*0030*/ 	.short	0x0004
        /*0032*/ 	.short	0x001c
        /*0034*/ 	.byte	0x00, 0xf0, 0x11, 0x00


	//----- nvinfo : EIATTR_KPARAM_INFO
	.align		4
.L_87:
        /*0038*/ 	.byte	0x04, 0x17
        /*003a*/ 	.short	(.L_89 - .L_88)
.L_88:
        /*003c*/ 	.word	0x00000000
        /*0040*/ 	.short	0x0003
        /*0042*/ 	.short	0x0018
        /*0044*/ 	.byte	0x00, 0xf0, 0x11, 0x00


	//----- nvinfo : EIATTR_KPARAM_INFO
	.align		4
.L_89:
        /*0048*/ 	.byte	0x04, 0x17
        /*004a*/ 	.short	(.L_91 - .L_90)
.L_90:
        /*004c*/ 	.word	0x00000000
        /*0050*/ 	.short	0x0002
        /*0052*/ 	.short	0x0010
        /*0054*/ 	.byte	0x00, 0xf5, 0x21, 0x00


	//----- nvinfo : EIATTR_KPARAM_INFO
	.align		4
.L_91:
        /*0058*/ 	.byte	0x04, 0x17
        /*005a*/ 	.short	(.L_93 - .L_92)
.L_92:
        /*005c*/ 	.word	0x00000000
        /*0060*/ 	.short	0x0001
        /*0062*/ 	.short	0x0008
        /*0064*/ 	.byte	0x00, 0xf5, 0x21, 0x00


	//----- nvinfo : EIATTR_KPARAM_INFO
	.align		4
.L_93:
        /*0068*/ 	.byte	0x04, 0x17
        /*006a*/ 	.short	(.L_95 - .L_94)
.L_94:
        /*006c*/ 	.word	0x00000000
        /*0070*/ 	.short	0x0000
        /*0072*/ 	.short	0x0000
        /*0074*/ 	.byte	0x00, 0xf5, 0x21, 0x00


	//----- nvinfo : EIATTR_SPARSE_MMA_MASK
	.align		4
.L_95:
        /*0078*/ 	.byte	0x03, 0x50
        /*007a*/ 	.short	0x0000


	//----- nvinfo : EIATTR_MAXREG_COUNT
	.align		4
        /*007c*/ 	.byte	0x03, 0x1b
        /*007e*/ 	.short	0x00ff


	//----- nvinfo : EIATTR_MERCURY_ISA_VERSION
	.align		4
        /*0080*/ 	.byte	0x03, 0x5f
        /*0082*/ 	.short	0x0101


	//----- nvinfo : EIATTR_VRC_CTA_INIT_COUNT
	.align		4
        /*0084*/ 	.byte	0x02, 0x4a
	.zero		1
	.zero		1


	//----- nvinfo : EIATTR_EXIT_INSTR_OFFSETS
	.align		4
        /*0088*/ 	.byte	0x04, 0x1c
        /*008a*/ 	.short	(.L_97 - .L_96)


	//   ....[0]....
.L_96:
        /*008c*/ 	.word	0x00000070


	//   ....[1]....
        /*0090*/ 	.word	0x00006d90


	//----- nvinfo : EIATTR_CRS_STACK_SIZE
	.align		4
.L_97:
        /*0094*/ 	.byte	0x04, 0x1e
        /*0096*/ 	.short	(.L_99 - .L_98)
.L_98:
        /*0098*/ 	.word	0x00000000


	//----- nvinfo : EIATTR_CBANK_PARAM_SIZE
	.align		4
.L_99:
        /*009c*/ 	.byte	0x03, 0x19
        /*009e*/ 	.short	0x0028


	//----- nvinfo : EIATTR_PARAM_CBANK
	.align		4
        /*00a0*/ 	.byte	0x04, 0x0a
        /*00a2*/ 	.short	(.L_101 - .L_100)
	.align		4
.L_100:
        /*00a4*/ 	.word	index@(.nv.constant0.ksg_mutual_information)
        /*00a8*/ 	.short	0x0380
        /*00aa*/ 	.short	0x0028


	//----- nvinfo : EIATTR_SW_WAR
	.align		4
.L_101:
        /*00ac*/ 	.byte	0x04, 0x36
        /*00ae*/ 	.short	(.L_103 - .L_102)
.L_102:
        /*00b0*/ 	.word	0x00000008
.L_103:


//--------------------- .nv.info.ksg_transfer_entropy --------------------------
	.section	.nv.info.ksg_transfer_entropy,"",@"SHT_CUDA_INFO"
	.sectionflags	@""
	.align	4


	//----- nvinfo : EIATTR_CUDA_API_VERSION
	.align		4
        /*0000*/ 	.byte	0x04, 0x37
        /*0002*/ 	.short	(.L_105 - .L_104)
.L_104:
        /*0004*/ 	.word	0x00000082


	//----- nvinfo : EIATTR_KPARAM_INFO
	.align		4
.L_105:
        /*0008*/ 	.byte	0x04, 0x17
        /*000a*/ 	.short	(.L_107 - .L_106)
.L_106:
        /*000c*/ 	.word	0x00000000
        /*0010*/ 	.short	0x0007
        /*0012*/ 	.short	0x002c
        /*0014*/ 	.byte	0x00, 0xf0, 0x11, 0x00


	//----- nvinfo : EIATTR_KPARAM_INFO
	.align		4
.L_107:
        /*0018*/ 	.byte	0x04, 0x17
        /*001a*/ 	.short	(.L_109 - .L_108)
.L_108:
        /*001c*/ 	.word	0x00000000
        /*0020*/ 	.short	0x0006
        /*0022*/ 	.short	0x0028
        /*0024*/ 	.byte	0x00, 0xf0, 0x11, 0x00


	//----- nvinfo : EIATTR_KPARAM_INFO
	.align		4
.L_109:
        /*0028*/ 	.byte	0x04, 0x17
        /*002a*/ 	.short	(.L_111 - .L_110)
.L_110:
        /*002c*/ 	.word	0x00000000
        /*0030*/ 	.short	0x0005
        /*0032*/ 	.short	0x0024
        /*0034*/ 	.byte	0x00, 0xf0, 0x11, 0x00


	//----- nvinfo : EIATTR_KPARAM_INFO
	.align		4
.L_111:
        /*0038*/ 	.byte	0x04, 0x17
        /*003a*/ 	.short	(.L_113 - .L_112)
.L_112:
        /*003c*/ 	.word	0x00000000
        /*0040*/ 	.short	0x0004
        /*0042*/ 	.short	0x0020
        /*0044*/ 	.byte	0x00, 0xf0, 0x11, 0x00


	//----- nvinfo : EIATTR_KPARAM_INFO
	.align		4
.L_113:
        /*0048*/ 	.byte	0x04, 0x17
        /*004a*/ 	.short	(.L_115 - .L_114)
.L_114:
        /*004c*/ 	.word	0x00000000
        /*0050*/ 	.short	0x0003
        /*0052*/ 	.short	0x0018
        /*0054*/ 	.byte	0x00, 0xf5, 0x21, 0x00


	//----- nvinfo : EIATTR_KPARAM_INFO
	.align		4
.L_115:
        /*0058*/ 	.byte	0x04, 0x17
        /*005a*/ 	.short	(.L_117 - .L_116)
.L_116:
        /*005c*/ 	.word	0x00000000
        /*0060*/ 	.short	0x0002
        /*0062*/ 	.short	0x0010
        /*0064*/ 	.byte	0x00, 0xf5, 0x21, 0x00


	//----- nvinfo : EIATTR_KPARAM_INFO
	.align		4
.L_117:
        /*0068*/ 	.byte	0x04, 0x17
        /*006a*/ 	.short	(.L_119 - .L_118)
.L_118:
        /*006c*/ 	.word	0x00000000
        /*0070*/ 	.short	0x0001
        /*0072*/ 	.short	0x0008
        /*0074*/ 	.byte	0x00, 0xf5, 0x21, 0x00


	//----- nvinfo : EIATTR_KPARAM_INFO
	.align		4
.L_119:
        /*0078*/ 	.byte	0x04, 0x17
        /*007a*/ 	.short	(.L_121 - .L_120)
.L_120:
        /*007c*/ 	.word	0x00000000
        /*0080*/ 	.short	0x0000
        /*0082*/ 	.short	0x0000
        /*0084*/ 	.byte	0x00, 0xf5, 0x21, 0x00


	//----- nvinfo : EIATTR_SPARSE_MMA_MASK
	.align		4
.L_121:
        /*0088*/ 	.byte	0x03, 0x50
        /*008a*/ 	.short	0x0000


	//----- nvinfo : EIATTR_MAXREG_COUNT
	.align		4
        /*008c*/ 	.byte	0x03, 0x1b
        /*008e*/ 	.short	0x00ff


	//----- nvinfo : EIATTR_EXTERNS
	.align		4
        /*0090*/ 	.byte	0x04, 0x0f
        /*0092*/ 	.short	(.L_123 - .L_122)


	//   ....[0]....
	.align		4
.L_122:
        /*0094*/ 	.word	index@(malloc)


	//   ....[1]....
	.align		4
        /*0098*/ 	.word	index@(free)


	//----- nvinfo : EIATTR_MERCURY_ISA_VERSION
	.align		4
.L_123:
        /*009c*/ 	.byte	0x03, 0x5f
        /*009e*/ 	.short	0x0101


	//----- nvinfo : EIATTR_VRC_CTA_INIT_COUNT
	.align		4
        /*00a0*/ 	.byte	0x02, 0x4a
	.zero		1
	.zero		1


	//----- nvinfo : EIATTR_SYSCALL_OFFSETS
	.align		4
        /*00a4*/ 	.byte	0x04, 0x46
        /*00a6*/ 	.short	(.L_125 - .L_124)


	//   ....[0]....
.L_124:
        /*00a8*/ 	.word	0x00000120


	//   ....[1]....
        /*00ac*/ 	.word	0x00000a00


	//----- nvinfo : EIATTR_EXIT_INSTR_OFFSETS
	.align		4
.L_125:
        /*00b0*/ 	.byte	0x04, 0x1c
        /*00b2*/ 	.short	(.L_127 - .L_126)


	//   ....[0]....
.L_126:
        /*00b4*/ 	.word	0x00000070


	//   ....[1]....
        /*00b8*/ 	.word	0x00000a10


	//----- nvinfo : EIATTR_CRS_STACK_SIZE
	.align		4
.L_127:
        /*00bc*/ 	.byte	0x04, 0x1e
        /*00be*/ 	.short	(.L_129 - .L_128)
.L_128:
        /*00c0*/ 	.word	0x00000000


	//----- nvinfo : EIATTR_CBANK_PARAM_SIZE
	.align		4
.L_129:
        /*00c4*/ 	.byte	0x03, 0x19
        /*00c6*/ 	.short	0x0030


	//----- nvinfo : EIATTR_PARAM_CBANK
	.align		4
        /*00c8*/ 	.byte	0x04, 0x0a
        /*00ca*/ 	.short	(.L_131 - .L_130)
	.align		4
.L_130:
        /*00cc*/ 	.word	index@(.nv.constant0.ksg_transfer_entropy)
        /*00d0*/ 	.short	0x0380
        /*00d2*/ 	.short	0x0030


	//----- nvinfo : EIATTR_SW_WAR
	.align		4
.L_131:
        /*00d4*/ 	.byte	0x04, 0x36
        /*00d6*/ 	.short	(.L_133 - .L_132)
.L_132:
        /*00d8*/ 	.word	0x00000008
.L_133:


//--------------------- .nv.info.knn_distances_chebyshev --------------------------
	.section	.nv.info.knn_distances_chebyshev,"",@"SHT_CUDA_INFO"
	.sectionflags	@""
	.align	4


	//----- nvinfo : EIATTR_CUDA_API_VERSION
	.align		4
        /*0000*/ 	.byte	0x04, 0x37
        /*0002*/ 	.short	(.L_135 - .L_134)
.L_134:
        /*0004*/ 	.word	0x00000082


	//----- nvinfo : EIATTR_KPARAM_INFO
	.align		4
.L_135:
        /*0008*/ 	.byte	0x04, 0x17
        /*000a*/ 	.short	(.L_137 - .L_136)
.L_136:
        /*000c*/ 	.word	0x00000000
        /*0010*/ 	.short	0x0004
        /*0012*/ 	.short	0x0018
        /*0014*/ 	.byte	0x00, 0xf0, 0x11, 0x00


	//----- nvinfo : EIATTR_KPARAM_INFO
	.align		4
.L_137:
        /*0018*/ 	.byte	0x04, 0x17
        /*001a*/ 	.short	(.L_139 - .L_138)
.L_138:
        /*001c*/ 	.word	0x00000000
        /*0020*/ 	.short	0x0003
        /*0022*/ 	.short	0x0014
        /*0024*/ 	.byte	0x00, 0xf0, 0x11, 0x00


	//----- nvinfo : EIATTR_KPARAM_INFO
	.align		4
.L_139:
        /*0028*/ 	.byte	0x04, 0x17
        /*002a*/ 	.short	(.L_141 - .L_140)
.L_140:
        /*002c*/ 	.word	0x00000000
        /*0030*/ 	.short	0x0002
        /*0032*/ 	.short	0x0010
        /*0034*/ 	.byte	0x00, 0xf0, 0x11, 0x00


	//----- nvinfo : EIATTR_KPARAM_INFO
	.align		4
.L_141:
        /*0038*/ 	.byte	0x04, 0x17
        /*003a*/ 	.short	(.L_143 - .L_142)
.L_142:
        /*003c*/ 	.word	0x00000000
        /*0040*/ 	.short	0x0001
        /*0042*/ 	.short	0x0008
        /*0044*/ 	.byte	0x00, 0xf5, 0x21, 0x00


	//----- nvinfo : EIATTR_KPARAM_INFO
	.align		4
.L_143:
        /*0048*/ 	.byte	0x04, 0x17
        /*004a*/ 	.short	(.L_145 - .L_144)
.L_144:
        /*004c*/ 	.word	0x00000000
        /*0050*/ 	.short	0x0000
        /*0052*/ 	.short	0x0000
        /*0054*/ 	.byte	0x00, 0xf5, 0x21, 0x00


	//----- nvinfo : EIATTR_SPARSE_MMA_MASK
	.align		4
.L_145:
        /*0058*/ 	.byte	0x03, 0x50
        /*005a*/ 	.short	0x0000


	//----- nvinfo : EIATTR_MAXREG_COUNT
	.align		4
        /*005c*/ 	.byte	0x03, 0x1b
        /*005e*/ 	.short	0x00ff


	//----- nvinfo : EIATTR_MERCURY_ISA_VERSION
	.align		4
        /*0060*/ 	.byte	0x03, 0x5f
        /*0062*/ 	.short	0x0101


	//----- nvinfo : EIATTR_VRC_CTA_INIT_COUNT
	.align		4
        /*0064*/ 	.byte	0x02, 0x4a
	.zero		1
	.zero		1


	//----- nvinfo : EIATTR_EXIT_INSTR_OFFSETS
	.align		4
        /*0068*/ 	.byte	0x04, 0x1c
        /*006a*/ 	.short	(.L_147 - .L_146)


	//   ....[0]....
.L_146:
        /*006c*/ 	.word	0x00000080


	//   ....[1]....
        /*0070*/ 	.word	0x000022b0


	//----- nvinfo : EIATTR_CRS_STACK_SIZE
	.align		4
.L_147:
        /*0074*/ 	.byte	0x04, 0x1e
        /*0076*/ 	.short	(.L_149 - .L_148)
.L_148:
        /*0078*/ 	.word	0x00000000


	//----- nvinfo : EIATTR_CBANK_PARAM_SIZE
	.align		4
.L_149:
        /*007c*/ 	.byte	0x03, 0x19
        /*007e*/ 	.short	0x001c


	//----- nvinfo : EIATTR_PARAM_CBANK
	.align		4
        /*0080*/ 	.byte	0x04, 0x0a
        /*0082*/ 	.short	(.L_151 - .L_150)
	.align		4
.L_150:
        /*0084*/ 	.word	index@(.nv.constant0.knn_distances_chebyshev)
        /*0088*/ 	.short	0x0380
        /*008a*/ 	.short	0x001c


	//----- nvinfo : EIATTR_SW_WAR
	.align		4
.L_151:
        /*008c*/ 	.byte	0x04, 0x36
        /*008e*/ 	.short	(.L_153 - .L_152)
.L_152:
        /*0090*/ 	.word	0x00000008
.L_153:


//--------------------- .nv.callgraph             --------------------------
	.section	.nv.callgraph,"",@"SHT_CUDA_CALLGRAPH"
	.align	4
	.sectionentsize	8
	.align		4
        /*0000*/ 	.word	0x00000000
	.align		4
        /*0004*/ 	.word	0xffffffff
	.align		4
        /*0008*/ 	.word	index@(ksg_transfer_entropy)
	.align		4
        /*000c*/ 	.word	index@(free)
	.align		4
        /*0010*/ 	.word	index@(ksg_transfer_entropy)
	.align		4
        /*0014*/ 	.word	index@(malloc)
	.align		4
        /*0018*/ 	.word	0x00000000
	.align		4
        /*001c*/ 	.word	0xfffffffe
	.align		4
        /*0020*/ 	.word	0x00000000
	.align		4
        /*0024*/ 	.word	0xfffffffd
	.align		4
        /*0028*/ 	.word	0x00000000
	.align		4
        /*002c*/ 	.word	0xfffffffc


//--------------------- .nv.constant4             --------------------------
	.section	.nv.constant4,"a",@progbits
	.align	8
	.align		8
.nv.constant4:
        /*0000*/ 	.dword	malloc
	.align		8
        /*0008*/ 	.dword	free


//--------------------- .text.conditional_mutual_information --------------------------
	.section	.text.conditional_mutual_information,"ax",@progbits
	.align	128
        .global         conditional_mutual_information
        .type           conditional_mutual_information,@function
        .size           conditional_mutual_information,(.L_x_204 - conditional_mutual_information)
        .other          conditional_mutual_information,@"STO_CUDA_ENTRY STV_DEFAULT"
conditional_mutual_information:
.text.conditional_mutual_information:
[----:B------:R-:W-:Y:S01]  /*0000*/  LDC R1, c[0x0][0x37c] ;  /* 0x0000df00ff017b82 */ /* 0x000fe20000000800 */
[----:B------:R-:W0:Y:S07]  /*0010*/  S2R R0, SR_TID.X ;  /* 0x0000000000007919 */ /* 0x000e2e0000002100 */
[----:B------:R-:W0:Y:S01]  /*0020*/  S2UR UR4, SR_CTAID.X ;  /* 0x00000000000479c3 */ /* 0x000e220000002500 */
[----:B------:R-:W1:Y:S07]  /*0030*/  LDCU UR5, c[0x0][0x3a0] ;  /* 0x00007400ff0577ac */ /* 0x000e6e0008000800 */
[----:B------:R-:W0:Y:S02]  /*0040*/  LDC R5, c[0x0][0x360] ;  /* 0x0000d800ff057b82 */ /* 0x000e240000000800 */
[----:B0-----:R-:W-:-:S05]  /*0050*/  IMAD R5, R5, UR4, R0 ;  /* 0x0000000405057c24 */ /* 0x001fca000f8e0200 */
[----:B-1----:R-:W-:-:S13]  /*0060*/  ISETP.GE.AND P0, PT, R5, UR5, PT ;  /* 0x0000000505007c0c */ /* 0x002fda000bf06270 */
[----:B------:R-:W-:Y:S05]  /*0070*/  @P0 EXIT ;  /* 0x000000000000094d */ /* 0x000fea0003800000 */
[----:B------:R-:W0:Y:S01]  /*0080*/  LDC.64 R2, c[0x0][0x398] ;  /* 0x0000e600ff027b82 */ /* 0x000e220000000a00 */
[----:B------:R-:W1:Y:S01]  /*0090*/  LDCU.64 UR4, c[0x0][0x358] ;  /* 0x00006b00ff0477ac */ /* 0x000e620008000a00 */
[----:B0-----:R-:W-:-:S05]  /*00a0*/  IMAD.WIDE R2, R5, 0x4, R2 ;  /* 0x0000000405027825 */ /* 0x001fca00078e0202 */
[----:B-1----:R-:W-:Y:S01]  /*00b0*/  STG.E desc[UR4][R2.64], RZ ;  /* 0x000000ff02007986 */ /* 0x002fe2000c101904 */
[----:B------:R-:W-:Y:S05]  /*00c0*/  EXIT ;  /* 0x000000000000794d */ /* 0x000fea0003800000 */
.L_x_0:
[----:B------:R-:W-:-:S00]  /*00d0*/  BRA `(.L_x_0) ;  /* 0xfffffffc00fc7947 */ /* 0x000fc0000383ffff */
[----:B------:R-:W-:-:S00]  /*00e0*/  NOP ;  /* 0x0000000000007918 */ /* 0x000fc00000000000 */
        /* <DEDUP_REMOVED lines=9> */
.L_x_204:


//--------------------- .text.shannon_entropy_corrected --------------------------
	.section	.text.shannon_entropy_corrected,"ax",@progbits
	.align	128
        .global         shannon_entropy_corrected
        .type           shannon_entropy_corrected,@function
        .size           shannon_entropy_corrected,(.L_x_201 - shannon_entropy_corrected)
        .other          shannon_entropy_corrected,@"STO_CUDA_ENTRY STV_DEFAULT"
shannon_entropy_corrected:
.text.shannon_entropy_corrected:
[----:B------:R-:W-:Y:S01]  /*0000*/  LDC R1, c[0x0][0x37c] ;  /* 0x0000df00ff017b82 */ /* 0x000fe20000000800 */
[----:B------:R-:W0:Y:S01]  /*0010*/  S2R R2, SR_TID.X ;  /* 0x0000000000027919 */ /* 0x000e220000002100 */
[----:B------:R-:W0:Y:S01]  /*0020*/  LDCU UR4, c[0x0][0x390] ;  /* 0x00007200ff0477ac */ /* 0x000e220008000800 */
[----:B------:R-:W-:Y:S01]  /*0030*/  BSSY.RECONVERGENT B0, `(.L_x_1) ;  /* 0x0000031000007945 */ /* 0x000fe20003800200 */
[----:B------:R-:W-:Y:S01]  /*0040*/  IMAD.MOV.U32 R0, RZ, RZ, RZ ;  /* 0x000000ffff007224 */ /* 0x000fe200078e00ff */
[----:B------:R-:W1:Y:S01]  /*0050*/  LDCU.64 UR6, c[0x0][0x358] ;  /* 0x00006b00ff0677ac */ /* 0x000e620008000a00 */
[----:B0-----:R-:W-:-:S13]  /*0060*/  ISETP.GE.AND P0, PT, R2, UR4, PT ;  /* 0x0000000402007c0c */ /* 0x001fda000bf06270 */
[----:B-1----:R-:W-:Y:S05]  /*0070*/  @P0 BRA `(.L_x_2) ;  /* 0x0000000000b00947 */ /* 0x002fea0003800000 */
[----:B------:R-:W0:Y:S02]  /*0080*/  LDC.64 R4, c[0x0][0x380] ;  /* 0x0000e000ff047b82 */ /* 0x000e240000000a00 */
[----:B0-----:R-:W-:-:S05]  /*0090*/  IMAD.WIDE.U32 R4, R2, 0x4, R4 ;  /* 0x0000000402047825 */ /* 0x001fca00078e0004 */
[----:B------:R-:W2:Y:S02]  /*00a0*/  LDG.E.CONSTANT R3, desc[UR6][R4.64] ;  /* 0x0000000604037981 */ /* 0x000ea4000c1e9900 */
[----:B--2---:R-:W-:-:S13]  /*00b0*/  FSETP.GT.AND P0, PT, R3, 1.00000001335143196e-10, PT ;  /* 0x2edbe6ff0300780b */ /* 0x004fda0003f04000 */
[----:B------:R-:W-:Y:S05]  /*00c0*/  @!P0 BRA `(.L_x_2) ;  /* 0x00000000009c8947 */ /* 0x000fea0003800000 */
[C---:B------:R-:W-:Y:S01]  /*00d0*/  VIADD R0, R3.reuse, 0xc0cafb0d ;  /* 0xc0cafb0d03007836 */ /* 0x040fe20000000000 */
[----:B------:R-:W0:Y:S01]  /*00e0*/  LDCU UR4, c[0x0][0x394] ;  /* 0x00007280ff0477ac */ /* 0x000e220008000800 */
[----:B------:R-:W-:Y:S01]  /*00f0*/  IMAD.MOV.U32 R5, RZ, RZ, 0x3dc6b27f ;  /* 0x3dc6b27fff057424 */ /* 0x000fe200078e00ff */
[----:B------:R-:W-:Y:S02]  /*0100*/  ISETP.GT.U32.AND P0, PT, R3, 0x7f7fffff, PT ;  /* 0x7f7fffff0300780c */ /* 0x000fe40003f04070 */
[----:B------:R-:W-:-:S04]  /*0110*/  LOP3.LUT R0, R0, 0xff800000, RZ, 0xc0, !PT ;  /* 0xff80000000007812 */ /* 0x000fc800078ec0ff */
[-C--:B------:R-:W-:Y:S02]  /*0120*/  IADD3 R4, PT, PT, R3, -R0.reuse, RZ ;  /* 0x8000000003047210 */ /* 0x080fe40007ffe0ff */
[----:B------:R-:W-:-:S03]  /*0130*/  I2FP.F32.S32 R0, R0 ;  /* 0x0000000000007245 */ /* 0x000fc60000201400 */
[----:B------:R-:W-:Y:S02]  /*0140*/  FADD R4, R4, -1 ;  /* 0xbf80000004047421 */ /* 0x000fe40000000000 */
[----:B------:R-:W-:Y:S02]  /*0150*/  FFMA R0, R0, 1.1920928955078125e-07, RZ ;  /* 0x3400000000007823 */ /* 0x000fe400000000ff */
[----:B------:R-:W-:Y:S01]  /*0160*/  FFMA R5, R4, R5, -0.16845393180847167969 ;  /* 0xbe2c7f3004057423 */ /* 0x000fe20000000005 */
[----:B0-----:R-:W-:-:S03]  /*0170*/  I2FP.F32.S32 R6, UR4 ;  /* 0x0000000400067c45 */ /* 0x001fc60008201400 */
[----:B------:R-:W-:Y:S02]  /*0180*/  FFMA R5, R4, R5, 0.1716887056827545166 ;  /* 0x3e2fcf2a04057423 */ /* 0x000fe40000000005 */
[----:B------:R-:W-:Y:S02]  /*0190*/  FADD R7, R6, R6 ;  /* 0x0000000606077221 */ /* 0x000fe40000000000 */
[----:B------:R-:W-:-:S03]  /*01a0*/  FFMA R5, R4, R5, -0.17900948226451873779 ;  /* 0xbe374e4304057423 */ /* 0x000fc60000000005 */
[----:B------:R-:W-:Y:S01]  /*01b0*/  IADD3 R6, PT, PT, R7, 0x1800000, RZ ;  /* 0x0180000007067810 */ /* 0x000fe20007ffe0ff */
[----:B------:R-:W-:-:S03]  /*01c0*/  FFMA R5, R4, R5, 0.20512372255325317383 ;  /* 0x3e520bf404057423 */ /* 0x000fc60000000005 */
[----:B------:R-:W-:Y:S01]  /*01d0*/  LOP3.LUT R6, R6, 0x7f800000, RZ, 0xc0, !PT ;  /* 0x7f80000006067812 */ /* 0x000fe200078ec0ff */
[----:B------:R-:W-:-:S03]  /*01e0*/  FFMA R5, R4, R5, -0.24046532809734344482 ;  /* 0xbe763c8b04057423 */ /* 0x000fc60000000005 */
[----:B------:R-:W-:Y:S01]  /*01f0*/  ISETP.GT.U32.AND P1, PT, R6, 0x1ffffff, PT ;  /* 0x01ffffff0600780c */ /* 0x000fe20003f24070 */
[----:B------:R-:W-:Y:S01]  /*0200*/  FFMA R5, R4, R5, 0.28857114911079406738 ;  /* 0x3e93bf9904057423 */ /* 0x000fe20000000005 */
[----:B------:R-:W-:-:S03]  /*0210*/  IMAD.MOV.U32 R6, RZ, RZ, 0x7f800000 ;  /* 0x7f800000ff067424 */ /* 0x000fc600078e00ff */
[----:B------:R-:W-:-:S04]  /*0220*/  FFMA R5, R4, R5, -0.36067417263984680176 ;  /* 0xbeb8aa4904057423 */ /* 0x000fc80000000005 */
[----:B------:R-:W-:-:S04]  /*0230*/  FFMA R5, R4, R5, 0.48089820146560668945 ;  /* 0x3ef6384a04057423 */ /* 0x000fc80000000005 */
[----:B------:R-:W-:-:S04]  /*0240*/  FFMA R5, R4, R5, -0.72134751081466674805 ;  /* 0xbf38aa3b04057423 */ /* 0x000fc80000000005 */
[----:B------:R-:W-:-:S04]  /*0250*/  FMUL R5, R4, R5 ;  /* 0x0000000504057220 */ /* 0x000fc80000400000 */
[----:B------:R-:W-:-:S04]  /*0260*/  FMUL R5, R4, R5 ;  /* 0x0000000504057220 */ /* 0x000fc80000400000 */
[----:B------:R-:W-:-:S04]  /*0270*/  FFMA R5, R4, 1.4426950216293334961, R5 ;  /* 0x3fb8aa3b04057823 */ /* 0x000fc80000000005 */
[----:B------:R-:W-:Y:S01]  /*0280*/  FADD R4, R0, R5 ;  /* 0x0000000500047221 */ /* 0x000fe20000000000 */
[----:B------:R-:W-:Y:S01]  /*0290*/  @P0 FFMA R4, R3, R6, +INF ;  /* 0x7f80000003040423 */ /* 0x000fe20000000006 */
[----:B------:R-:W-:Y:S06]  /*02a0*/  @P1 BRA `(.L_x_3) ;  /* 0x0000000000101947 */ /* 0x000fec0003800000 */
[----:B------:R-:W-:-:S07]  /*02b0*/  MOV R6, 0x2d0 ;  /* 0x000002d000067802 */ /* 0x000fce0000000f00 */
[----:B------:R-:W-:Y:S05]  /*02c0*/  CALL.REL.NOINC `($__internal_0_$__cuda_sm20_rcp_rn_f32_slowpath) ;  /* 0x00000004000c7944 */ /* 0x000fea0003c00000 */
[----:B------:R-:W-:Y:S01]  /*02d0*/  MOV R0, R5 ;  /* 0x0000000500007202 */ /* 0x000fe20000000f00 */
[----:B------:R-:W-:Y:S06]  /*02e0*/  BRA `(.L_x_4) ;  /* 0x0000000000107947 */ /* 0x000fec0003800000 */
.L_x_3:
[----:B------:R-:W0:Y:S02]  /*02f0*/  MUFU.RCP R0, R7 ;  /* 0x0000000700007308 */ /* 0x000e240000001000 */
[----:B0-----:R-:W-:-:S04]  /*0300*/  FFMA R5, R7, R0, -1 ;  /* 0xbf80000007057423 */ /* 0x001fc80000000000 */
[----:B------:R-:W-:-:S04]  /*0310*/  FADD.FTZ R5, -R5, -RZ ;  /* 0x800000ff05057221 */ /* 0x000fc80000010100 */
[----:B------:R-:W-:-:S07]  /*0320*/  FFMA R0, R0, R5, R0 ;  /* 0x0000000500007223 */ /* 0x000fce0000000000 */
.L_x_4:
[----:B------:R-:W-:-:S07]  /*0330*/  FFMA R0, -R3, R4, R0 ;  /* 0x0000000403007223 */ /* 0x000fce0000000100 */
.L_x_2:
[----:B------:R-:W-:Y:S05]  /*0340*/  BSYNC.RECONVERGENT B0 ;  /* 0x0000000000007941 */ /* 0x000fea0003800200 */
.L_x_1:
[----:B------:R-:W0:Y:S01]  /*0350*/  S2UR UR5, SR_CgaCtaId ;  /* 0x00000000000579c3 */ /* 0x000e220000008800 */
[----:B------:R-:W-:Y:S01]  /*0360*/  UMOV UR4, 0x400 ;  /* 0x0000040000047882 */ /* 0x000fe20000000000 */
[C---:B------:R-:W-:Y:S02]  /*0370*/  ISETP.GT.U32.AND P0, PT, R2.reuse, 0x7f, PT ;  /* 0x0000007f0200780c */ /* 0x040fe40003f04070 */
[----:B------:R-:W-:Y:S01]  /*0380*/  ISETP.GT.U32.AND P1, PT, R2, 0x3f, PT ;  /* 0x0000003f0200780c */ /* 0x000fe20003f24070 */
[----:B0-----:R-:W-:-:S06]  /*0390*/  ULEA UR4, UR5, UR4, 0x18 ;  /* 0x0000000405047291 */ /* 0x001fcc000f8ec0ff */
[----:B------:R-:W-:-:S05]  /*03a0*/  LEA R3, R2, UR4, 0x2 ;  /* 0x0000000402037c11 */ /* 0x000fca000f8e10ff */
[----:B------:R-:W-:Y:S01]  /*03b0*/  STS [R3], R0 ;  /* 0x0000000003007388 */ /* 0x000fe20000000800 */
[----:B------:R-:W-:Y:S06]  /*03c0*/  BAR.SYNC.DEFER_BLOCKING 0x0 ;  /* 0x0000000000007b1d */ /* 0x000fec0000010000 */
[----:B------:R-:W-:Y:S04]  /*03d0*/  @!P0 LDS R4, [R3+0x200] ;  /* 0x0002000003048984 */ /* 0x000fe80000000800 */
[----:B------:R-:W0:Y:S02]  /*03e0*/  @!P0 LDS R5, [R3] ;  /* 0x0000000003058984 */ /* 0x000e240000000800 */
[----:B0-----:R-:W-:-:S05]  /*03f0*/  @!P0 FADD R4, R4, R5 ;  /* 0x0000000504048221 */ /* 0x001fca0000000000 */
[----:B------:R-:W-:Y:S01]  /*0400*/  @!P0 STS [R3], R4 ;  /* 0x0000000403008388 */ /* 0x000fe20000000800 */
[----:B------:R-:W-:Y:S01]  /*0410*/  BAR.SYNC.DEFER_BLOCKING 0x0 ;  /* 0x0000000000007b1d */ /* 0x000fe20000010000 */
[----:B------:R-:W-:-:S05]  /*0420*/  ISETP.GT.U32.AND P0, PT, R2, 0x1f, PT ;  /* 0x0000001f0200780c */ /* 0x000fca0003f04070 */
        /* <DEDUP_REMOVED lines=29> */
[----:B------:R-:W-:-:S05]  /*0600*/  ISETP.NE.AND P1, PT, R2, RZ, PT ;  /* 0x000000ff0200720c */ /* 0x000fca0003f25270 */
[----:B------:R-:W-:Y:S04]  /*0610*/  @!P0 LDS R4, [R3+0x8] ;  /* 0x0000080003048984 */ /* 0x000fe80000000800 */
[----:B------:R-:W0:Y:S02]  /*0620*/  @!P0 LDS R5, [R3] ;  /* 0x0000000003058984 */ /* 0x000e240000000800 */
[----:B0-----:R-:W-:-:S05]  /*0630*/  @!P0 FADD R4, R4, R5 ;  /* 0x0000000504048221 */ /* 0x001fca0000000000 */
[----:B------:R-:W-:Y:S01]  /*0640*/  @!P0 STS [R3], R4 ;  /* 0x0000000403008388 */ /* 0x000fe20000000800 */
[----:B------:R-:W-:Y:S06]  /*0650*/  BAR.SYNC.DEFER_BLOCKING 0x0 ;  /* 0x0000000000007b1d */ /* 0x000fec0000010000 */
[----:B------:R-:W-:Y:S04]  /*0660*/  @!P1 LDS R2, [UR4+0x4] ;  /* 0x00000404ff029984 */ /* 0x000fe80008000800 */
[----:B------:R-:W0:Y:S02]  /*0670*/  @!P1 LDS R5, [R3] ;  /* 0x0000000003059984 */ /* 0x000e240000000800 */
[----:B0-----:R-:W-:-:S05]  /*0680*/  @!P1 FADD R2, R2, R5 ;  /* 0x0000000502029221 */ /* 0x001fca0000000000 */
[----:B------:R0:W-:Y:S01]  /*0690*/  @!P1 STS [R3], R2 ;  /* 0x0000000203009388 */ /* 0x0001e20000000800 */
[----:B------:R-:W-:Y:S06]  /*06a0*/  BAR.SYNC.DEFER_BLOCKING 0x0 ;  /* 0x0000000000007b1d */ /* 0x000fec0000010000 */
[----:B------:R-:W-:Y:S05]  /*06b0*/  @P1 EXIT ;  /* 0x000000000000194d */ /* 0x000fea0003800000 */
[----:B------:R-:W1:Y:S01]  /*06c0*/  LDS R5, [UR4] ;  /* 0x00000004ff057984 */ /* 0x000e620008000800 */
[----:B0-----:R-:W1:Y:S03]  /*06d0*/  LDC.64 R2, c[0x0][0x388] ;  /* 0x0000e200ff027b82 */ /* 0x001e660000000a00 */
[----:B-1----:R-:W-:Y:S01]  /*06e0*/  STG.E desc[UR6][R2.64], R5 ;  /* 0x0000000502007986 */ /* 0x002fe2000c101906 */
[----:B------:R-:W-:Y:S05]  /*06f0*/  EXIT ;  /* 0x000000000000794d */ /* 0x000fea0003800000 */
        .weak           $__internal_0_$__cuda_sm20_rcp_rn_f32_slowpath
        .type           $__internal_0_$__cuda_sm20_rcp_rn_f32_slowpath,@function
        .size           $__internal_0_$__cuda_sm20_rcp_rn_f32_slowpath,(.L_x_201 - $__internal_0_$__cuda_sm20_rcp_rn_f32_slowpath)
$__internal_0_$__cuda_sm20_rcp_rn_f32_slowpath:
[----:B------:R-:W-:-:S05]  /*0700*/  IMAD.SHL.U32 R0, R7, 0x2, RZ ;  /* 0x0000000207007824 */ /* 0x000fca00078e00ff */
[----:B------:R-:W-:Y:S02]  /*0710*/  SHF.R.U32.HI R5, RZ, 0x18, R0 ;  /* 0x00000018ff057819 */ /* 0x000fe40000011600 */
[----:B------:R-:W-:Y:S02]  /*0720*/  MOV R0, R7 ;  /* 0x0000000700007202 */ /* 0x000fe40000000f00 */
[----:B------:R-:W-:-:S13]  /*0730*/  ISETP.NE.U32.AND P0, PT, R5, RZ, PT ;  /* 0x000000ff0500720c */ /* 0x000fda0003f05070 */
[----:B------:R-:W-:Y:S05]  /*0740*/  @P0 BRA `(.L_x_5) ;  /* 0x00000000002c0947 */ /* 0x000fea0003800000 */
[----:B------:R-:W-:-:S05]  /*0750*/  IMAD.SHL.U32 R5, R0, 0x2, RZ ;  /* 0x0000000200057824 */ /* 0x000fca00078e00ff */
[----:B------:R-:W-:-:S13]  /*0760*/  ISETP.NE.AND P0, PT, R5, RZ, PT ;  /* 0x000000ff0500720c */ /* 0x000fda0003f05270 */
[----:B------:R2:W3:Y:S01]  /*0770*/  @!P0 MUFU.RCP R5, R0 ;  /* 0x0000000000058308 */ /* 0x0004e20000001000 */
[----:B------:R-:W-:Y:S05]  /*0780*/  @!P0 BRA `(.L_x_6) ;  /* 0x0000000000a48947 */ /* 0x000fea0003800000 */
[----:B------:R-:W-:-:S04]  /*0790*/  FFMA R7, R0, 1.84467440737095516160e+19, RZ ;  /* 0x5f80000000077823 */ /* 0x000fc800000000ff */
[----:B--2---:R-:W3:Y:S02]  /*07a0*/  MUFU.RCP R0, R7 ;  /* 0x0000000700007308 */ /* 0x004ee40000001000 */
[----:B---3--:R-:W-:-:S04]  /*07b0*/  FFMA R5, R7, R0, -1 ;  /* 0xbf80000007057423 */ /* 0x008fc80000000000 */
[----:B------:R-:W-:-:S04]  /*07c0*/  FADD.FTZ R5, -R5, -RZ ;  /* 0x800000ff05057221 */ /* 0x000fc80000010100 */
[----:B------:R-:W-:-:S04]  /*07d0*/  FFMA R0, R0, R5, R0 ;  /* 0x0000000500007223 */ /* 0x000fc80000000000 */
[----:B------:R-:W-:Y:S01]  /*07e0*/  FFMA R5, R0, 1.84467440737095516160e+19, RZ ;  /* 0x5f80000000057823 */ /* 0x000fe200000000ff */
[----:B------:R-:W-:Y:S06]  /*07f0*/  BRA `(.L_x_6) ;  /* 0x0000000000887947 */ /* 0x000fec0003800000 */
.L_x_5:
[----:B------:R-:W-:-:S04]  /*0800*/  IADD3 R7, PT, PT, R5, -0xfd, RZ ;  /* 0xffffff0305077810 */ /* 0x000fc80007ffe0ff */
[----:B------:R-:W-:-:S13]  /*0810*/  ISETP.GT.U32.AND P0, PT, R7, 0x1, PT ;  /* 0x000000010700780c */ /* 0x000fda0003f04070 */
[----:B------:R-:W-:Y:S05]  /*0820*/  @P0 BRA `(.L_x_7) ;  /* 0x0000000000780947 */ /* 0x000fea0003800000 */
[----:B------:R-:W-:Y:S01]  /*0830*/  LOP3.LUT R8, R0, 0x7fffff, RZ, 0xc0, !PT ;  /* 0x007fffff00087812 */ /* 0x000fe200078ec0ff */
[----:B------:R-:W-:Y:S01]  /*0840*/  IMAD.MOV.U32 R12, RZ, RZ, 0x3 ;  /* 0x00000003ff0c7424 */ /* 0x000fe200078e00ff */
[----:B------:R-:W-:Y:S02]  /*0850*/  IADD3 R5, PT, PT, R5, -0xfc, RZ ;  /* 0xffffff0405057810 */ /* 0x000fe40007ffe0ff */
[----:B------:R-:W-:Y:S02]  /*0860*/  LOP3.LUT R8, R8, 0x3f800000, RZ, 0xfc, !PT ;  /* 0x3f80000008087812 */ /* 0x000fe400078efcff */
[----:B------:R-:W-:Y:S02]  /*0870*/  SHF.L.U32 R13, R12, R7, RZ ;  /* 0x000000070c0d7219 */ /* 0x000fe400000006ff */
[----:B------:R-:W0:Y:S02]  /*0880*/  MUFU.RCP R9, R8 ;  /* 0x0000000800097308 */ /* 0x000e240000001000 */
[----:B0-----:R-:W-:-:S04]  /*0890*/  FFMA R10, R8, R9, -1 ;  /* 0xbf800000080a7423 */ /* 0x001fc80000000009 */
[----:B------:R-:W-:-:S04]  /*08a0*/  FADD.FTZ R10, -R10, -RZ ;  /* 0x800000ff0a0a7221 */ /* 0x000fc80000010100 */
[CCC-:B------:R-:W-:Y:S01]  /*08b0*/  FFMA.RM R11, R9.reuse, R10.reuse, R9.reuse ;  /* 0x0000000a090b7223 */ /* 0x1c0fe20000004009 */
[----:B------:R-:W-:-:S04]  /*08c0*/  FFMA.RP R10, R9, R10, R9 ;  /* 0x0000000a090a7223 */ /* 0x000fc80000008009 */
[C---:B------:R-:W-:Y:S02]  /*08d0*/  LOP3.LUT R9, R11.reuse, 0x7fffff, RZ, 0xc0, !PT ;  /* 0x007fffff0b097812 */ /* 0x040fe400078ec0ff */
[----:B------:R-:W-:Y:S02]  /*08e0*/  FSETP.NEU.FTZ.AND P0, PT, R11, R10, PT ;  /* 0x0000000a0b00720b */ /* 0x000fe40003f1d000 */
[----:B------:R-:W-:Y:S02]  /*08f0*/  LOP3.LUT R10, R9, 0x800000, RZ, 0xfc, !PT ;  /* 0x00800000090a7812 */ /* 0x000fe400078efcff */
[----:B------:R-:W-:Y:S02]  /*0900*/  SEL R9, RZ, 0xffffffff, !P0 ;  /* 0xffffffffff097807 */ /* 0x000fe40004000000 */
[----:B------:R-:W-:Y:S02]  /*0910*/  LOP3.LUT R8, R13, R10, RZ, 0xc0, !PT ;  /* 0x0000000a0d087212 */ /* 0x000fe400078ec0ff */
[----:B------:R-:W-:-:S02]  /*0920*/  IADD3 R9, PT, PT, -R9, RZ, RZ ;  /* 0x000000ff09097210 */ /* 0x000fc40007ffe1ff */
[-C--:B------:R-:W-:Y:S02]  /*0930*/  SHF.R.U32.HI R8, RZ, R7.reuse, R8 ;  /* 0x00000007ff087219 */ /* 0x080fe40000011608 */
[--C-:B------:R-:W-:Y:S02]  /*0940*/  LOP3.LUT P1, RZ, R9, R7, R10.reuse, 0xf8, !PT ;  /* 0x0000000709ff7212 */ /* 0x100fe4000782f80a */
[C---:B------:R-:W-:Y:S02]  /*0950*/  LOP3.LUT P0, RZ, R8.reuse, 0x1, RZ, 0xc0, !PT ;  /* 0x0000000108ff7812 */ /* 0x040fe4000780c0ff */
[----:B------:R-:W-:Y:S02]  /*0960*/  LOP3.LUT P2, RZ, R8, 0x2, RZ, 0xc0, !PT ;  /* 0x0000000208ff7812 */ /* 0x000fe4000784c0ff */
[----:B------:R-:W-:Y:S02]  /*0970*/  SHF.R.U32.HI R5, RZ, R5, R10 ;  /* 0x00000005ff057219 */ /* 0x000fe4000001160a */
[----:B------:R-:W-:-:S02]  /*0980*/  PLOP3.LUT P0, PT, P0, P1, P2, 0xe0, 0x0 ;  /* 0x000000000000781c */ /* 0x000fc40000703c20 */
[----:B------:R-:W-:Y:S02]  /*0990*/  LOP3.LUT P1, RZ, R0, 0x7fffff, RZ, 0xc0, !PT ;  /* 0x007fffff00ff7812 */ /* 0x000fe4000782c0ff */
[----:B------:R-:W-:-:S05]  /*09a0*/  SEL R7, RZ, 0x1, !P0 ;  /* 0x00000001ff077807 */ /* 0x000fca0004000000 */
[----:B------:R-:W-:-:S05]  /*09b0*/  IMAD.MOV R7, RZ, RZ, -R7 ;  /* 0x000000ffff077224 */ /* 0x000fca00078e0a07 */
[----:B------:R-:W-:-:S13]  /*09c0*/  ISETP.GE.AND P0, PT, R7, RZ, PT ;  /* 0x000000ff0700720c */ /* 0x000fda0003f06270 */
[----:B------:R-:W-:-:S05]  /*09d0*/  @!P0 VIADD R5, R5, 0x1 ;  /* 0x0000000105058836 */ /* 0x000fca0000000000 */
[----:B------:R-:W-:-:S04]  /*09e0*/  @!P1 SHF.L.U32 R5, R5, 0x1, RZ ;  /* 0x0000000105059819 */ /* 0x000fc800000006ff */
[----:B------:R-:W-:Y:S01]  /*09f0*/  LOP3.LUT R5, R5, 0x80000000, R0, 0xf8, !PT ;  /* 0x8000000005057812 */ /* 0x000fe200078ef800 */
[----:B------:R-:W-:Y:S06]  /*0a00*/  BRA `(.L_x_6) ;  /* 0x0000000000047947 */ /* 0x000fec0003800000 */
.L_x_7:
[----:B------:R0:W1:Y:S02]  /*0a10*/  MUFU.RCP R5, R0 ;  /* 0x0000000000057308 */ /* 0x0000640000001000 */
.L_x_6:
[----:B------:R-:W-:-:S04]  /*0a20*/  HFMA2 R7, -RZ, RZ, 0, 0 ;  /* 0x00000000ff077431 */ /* 0x000fc800000001ff */
[----:B0123--:R-:W-:Y:S05]  /*0a30*/  RET.REL.NODEC R6 `(shannon_entropy_corrected) ;  /* 0xfffffff406707950 */ /* 0x00ffea0003c3ffff */
.L_x_8:
        /* <DEDUP_REMOVED lines=12> */
.L_x_201:


//--------------------- .text.ksg_mutual_information --------------------------
	.section	.text.ksg_mutual_information,"ax",@progbits
	.align	128
        .global         ksg_mutual_information
        .type           ksg_mutual_information,@function
        .size           ksg_mutual_information,(.L_x_203 - ksg_mutual_information)
        .other          ksg_mutual_information,@"STO_CUDA_ENTRY STV_DEFAULT"
ksg_mutual_information:
.text.ksg_mutual_information:
        /* <DEDUP_REMOVED lines=8> */
[----:B------:R-:W-:Y:S01]  /*0080*/  UISETP.GE.AND UP0, UPT, UR5, 0x1, UPT ;  /* 0x000000010500788c */ /* 0x000fe2000bf06270 */
[----:B------:R-:W-:Y:S01]  /*0090*/  HFMA2 R7, -RZ, RZ, 0, 0 ;  /* 0x00000000ff077431 */ /* 0x000fe200000001ff */
[----:B------:R-:W-:Y:S01]  /*00a0*/  MOV R5, RZ ;  /* 0x000000ff00057202 */ /* 0x000fe20000000f00 */
[----:B------:R-:W0:Y:S06]  /*00b0*/  LDCU.64 UR8, c[0x0][0x358] ;  /* 0x00006b00ff0877ac */ /* 0x000e2c0008000a00 */
[----:B------:R-:W-:Y:S05]  /*00c0*/  BRA.U !UP0, `(.L_x_9) ;  /* 0x0000003908f07547 */ /* 0x000fea000b800000 */
[----:B------:R-:W1:Y:S01]  /*00d0*/  LDCU UR5, c[0x0][0x39c] ;  /* 0x00007380ff0577ac */ /* 0x000e620008000800 */
[----:B------:R-:W2:Y:S08]  /*00e0*/  LDC R9, c[0x0][0x3a0] ;  /* 0x0000e800ff097b82 */ /* 0x000eb00000000800 */
[----:B------:R-:W3:Y:S01]  /*00f0*/  LDC.64 R14, c[0x0][0x388] ;  /* 0x0000e200ff0e7b82 */ /* 0x000ee20000000a00 */
[----:B-1----:R-:W-:Y:S01]  /*0100*/  UISETP.GE.AND UP0, UPT, UR5, 0x1, UPT ;  /* 0x000000010500788c */ /* 0x002fe2000bf06270 */
[----:B--2---:R-:W-:-:S04]  /*0110*/  IMAD R3, R6, R9, RZ ;  /* 0x0000000906037224 */ /* 0x004fc800078e02ff */
[----:B---3--:R-:W-:-:S04]  /*0120*/  IMAD.WIDE R14, R3, 0x4, R14 ;  /* 0x00000004030e7825 */ /* 0x008fc800078e020e */
[----:B------:R-:W-:Y:S05]  /*0130*/  BRA.U !UP0, `(.L_x_10) ;  /* 0x0000002508e07547 */ /* 0x000fea000b800000 */
[----:B------:R-:W1:Y:S01]  /*0140*/  LDC.64 R16, c[0x0][0x380] ;  /* 0x0000e000ff107b82 */ /* 0x000e620000000a00 */
[----:B------:R-:W-:Y:S01]  /*0150*/  IMAD R3, R6, UR5, RZ ;  /* 0x0000000506037c24 */ /* 0x000fe2000f8e02ff */
[C---:B------:R-:W-:Y:S01]  /*0160*/  LOP3.LUT R2, R9.reuse, 0xf, RZ, 0xc0, !PT ;  /* 0x0000000f09027812 */ /* 0x040fe200078ec0ff */
[----:B------:R-:W-:Y:S01]  /*0170*/  HFMA2 R7, -RZ, RZ, 0, 0 ;  /* 0x00000000ff077431 */ /* 0x000fe200000001ff */
[C---:B------:R-:W-:Y:S01]  /*0180*/  IADD3 R0, PT, PT, R9.reuse, -0x1, RZ ;  /* 0xffffffff09007810 */ /* 0x040fe20007ffe0ff */
[----:B------:R-:W-:Y:S01]  /*0190*/  ULOP3.LUT UR12, UR5, 0x7ffffff0, URZ, 0xc0, !UPT ;  /* 0x7ffffff0050c7892 */ /* 0x000fe2000f8ec0ff */
[C---:B------:R-:W-:Y:S01]  /*01a0*/  LOP3.LUT R4, R9.reuse, 0x7ffffff0, RZ, 0xc0, !PT ;  /* 0x7ffffff009047812 */ /* 0x040fe200078ec0ff */
[----:B------:R-:W-:Y:S01]  /*01b0*/  ULOP3.LUT UR10, UR5, 0xf, URZ, 0xc0, !UPT ;  /* 0x0000000f050a7892 */ /* 0x000fe2000f8ec0ff */
[----:B------:R-:W-:Y:S01]  /*01c0*/  LOP3.LUT R8, R9, 0x3, RZ, 0xc0, !PT ;  /* 0x0000000309087812 */ /* 0x000fe200078ec0ff */
[----:B------:R-:W-:Y:S01]  /*01d0*/  ULOP3.LUT UR11, UR5, 0x7, URZ, 0xc0, !UPT ;  /* 0x00000007050b7892 */ /* 0x000fe2000f8ec0ff */
[----:B------:R-:W-:Y:S01]  /*01e0*/  MOV R5, RZ ;  /* 0x000000ff00057202 */ /* 0x000fe20000000f00 */
[----:B------:R-:W-:Y:S01]  /*01f0*/  ULOP3.LUT UR5, UR5, 0x3, URZ, 0xc0, !UPT ;  /* 0x0000000305057892 */ /* 0x000fe2000f8ec0ff */
[----:B------:R-:W-:Y:S01]  /*0200*/  IADD3 R11, PT, PT, R2, -0x1, RZ ;  /* 0xffffffff020b7810 */ /* 0x000fe20007ffe0ff */
[----:B------:R-:W-:Y:S01]  /*0210*/  UIADD3 UR7, UPT, UPT, -UR12, URZ, URZ ;  /* 0x000000ff0c077290 */ /* 0x000fe2000fffe1ff */
[----:B------:R-:W-:Y:S01]  /*0220*/  UMOV UR4, URZ ;  /* 0x000000ff00047c82 */ /* 0x000fe20008000000 */
[----:B-1----:R-:W-:Y:S01]  /*0230*/  IMAD.WIDE R16, R3, 0x4, R16 ;  /* 0x0000000403107825 */ /* 0x002fe200078e0210 */
[----:B------:R-:W-:-:S03]  /*0240*/  LOP3.LUT R3, R9, 0x7, RZ, 0xc0, !PT ;  /* 0x0000000709037812 */ /* 0x000fc600078ec0ff */
[----:B------:R-:W-:Y:S01]  /*0250*/  HFMA2 R9, -RZ, RZ, 0, 0 ;  /* 0x00000000ff097431 */ /* 0x000fe200000001ff */
[----:B------:R-:W-:Y:S02]  /*0260*/  IADD3 R10, P0, PT, R16, 0x20, RZ ;  /* 0x00000020100a7810 */ /* 0x000fe40007f1e0ff */
[----:B------:R-:W-:Y:S02]  /*0270*/  IADD3 R12, PT, PT, R3, -0x1, RZ ;  /* 0xffffffff030c7810 */ /* 0x000fe40007ffe0ff */
[----:B------:R-:W-:-:S09]  /*0280*/  IADD3.X R13, PT, PT, RZ, R17, RZ, P0, !PT ;  /* 0x00000011ff0d7210 */ /* 0x000fd200007fe4ff */
.L_x_33:
[----:B------:R-:W-:Y:S01]  /*0290*/  ISETP.NE.AND P0, PT, R6, UR4, PT ;  /* 0x0000000406007c0c */ /* 0x000fe2000bf05270 */
[----:B------:R-:W-:-:S12]  /*02a0*/  BSSY.RECONVERGENT B0, `(.L_x_11) ;  /* 0x000025c000007945 */ /* 0x000fd80003800200 */
[----:B------:R-:W-:Y:S05]  /*02b0*/  @!P0 BRA `(.L_x_12) ;  /* 0x0000002400688947 */ /* 0x000fea0003800000 */
[----:B------:R-:W1:Y:S01]  /*02c0*/  LDC R23, c[0x0][0x39c] ;  /* 0x0000e700ff177b82 */ /* 0x000e620000000800 */
[----:B------:R-:W-:Y:S01]  /*02d0*/  HFMA2 R26, -RZ, RZ, 0, 0 ;  /* 0x00000000ff1a7431 */ /* 0x000fe200000001ff */
[----:B------:R-:W-:Y:S02]  /*02e0*/  MOV R25, RZ ;  /* 0x000000ff00197202 */ /* 0x000fe40000000f00 */
[C---:B-1----:R-:W-:Y:S01]  /*02f0*/  ISETP.GE.U32.AND P0, PT, R23.reuse, 0x10, PT ;  /* 0x000000101700780c */ /* 0x042fe20003f06070 */
[----:B------:R-:W-:-:S12]  /*0300*/  IMAD R23, R23, UR4, RZ ;  /* 0x0000000417177c24 */ /* 0x000fd8000f8e02ff */
[----:B------:R-:W-:Y:S05]  /*0310*/  @!P0 BRA `(.L_x_13) ;  /* 0x0000000400208947 */ /* 0x000fea0003800000 */
[----:B------:R-:W1:Y:S01]  /*0320*/  LDC.64 R18, c[0x0][0x380] ;  /* 0x0000e000ff127b82 */ /* 0x000e620000000a00 */
[----:B------:R-:W-:Y:S01]  /*0330*/  MOV R26, RZ ;  /* 0x000000ff001a7202 */ /* 0x000fe20000000f00 */
[----:B------:R-:W-:Y:S01]  /*0340*/  UMOV UR6, UR7 ;  /* 0x0000000700067c82 */ /* 0x000fe20008000000 */
[----:B------:R-:W-:Y:S02]  /*0350*/  MOV R20, R10 ;  /* 0x0000000a00147202 */ /* 0x000fe40000000f00 */
[----:B------:R-:W-:Y:S01]  /*0360*/  MOV R21, R13 ;  /* 0x0000000d00157202 */ /* 0x000fe20000000f00 */
[----:B-1----:R-:W-:-:S03]  /*0370*/  IMAD.WIDE.U32 R18, R23, 0x4, R18 ;  /* 0x0000000417127825 */ /* 0x002fc600078e0012 */
[----:B------:R-:W-:-:S04]  /*0380*/  IADD3 R18, P1, PT, R18, 0x20, RZ ;  /* 0x0000002012127810 */ /* 0x000fc80007f3e0ff */
[----:B------:R-:W-:-:S09]  /*0390*/  IADD3.X R19, PT, PT, RZ, R19, RZ, P1, !PT ;  /* 0x00000013ff137210 */ /* 0x000fd20000ffe4ff */
.L_x_14:
[----:B0-----:R-:W2:Y:S04]  /*03a0*/  LDG.E.CONSTANT R22, desc[UR8][R20.64+-0x20] ;  /* 0xffffe00814167981 */ /* 0x001ea8000c1e9900 */
[----:B------:R-:W2:Y:S04]  /*03b0*/  LDG.E.CONSTANT R25, desc[UR8][R18.64+-0x20] ;  /* 0xffffe00812197981 */ /* 0x000ea8000c1e9900 */
[----:B------:R-:W3:Y:S04]  /*03c0*/  LDG.E.CONSTANT R30, desc[UR8][R20.64+-0x1c] ;  /* 0xffffe408141e7981 */ /* 0x000ee8000c1e9900 */
[----:B------:R-:W3:Y:S04]  /*03d0*/  LDG.E.CONSTANT R33, desc[UR8][R18.64+-0x1c] ;  /* 0xffffe40812217981 */ /* 0x000ee8000c1e9900 */
[----:B------:R-:W4:Y:S04]  /*03e0*/  LDG.E.CONSTANT R32, desc[UR8][R20.64+-0x18] ;  /* 0xffffe80814207981 */ /* 0x000f28000c1e9900 */
[----:B------:R-:W4:Y:S04]  /*03f0*/  LDG.E.CONSTANT R35, desc[UR8][R18.64+-0x18] ;  /* 0xffffe80812237981 */ /* 0x000f28000c1e9900 */
[----:B------:R-:W5:Y:S04]  /*0400*/  LDG.E.CONSTANT R28, desc[UR8][R20.64+-0x14] ;  /* 0xffffec08141c7981 */ /* 0x000f68000c1e9900 */
[----:B------:R-:W5:Y:S04]  /*0410*/  LDG.E.CONSTANT R29, desc[UR8][R18.64+-0x14] ;  /* 0xffffec08121d7981 */ /* 0x000f68000c1e9900 */
[----:B------:R-:W5:Y:S04]  /*0420*/  LDG.E.CONSTANT R24, desc[UR8][R20.64+-0x10] ;  /* 0xfffff00814187981 */ /* 0x000f68000c1e9900 */
[----:B------:R-:W5:Y:S01]  /*0430*/  LDG.E.CONSTANT R27, desc[UR8][R18.64+-0x10] ;  /* 0xfffff008121b7981 */ /* 0x000f62000c1e9900 */
[----:B--2---:R-:W-:-:S03]  /*0440*/  FADD R31, R22, -R25 ;  /* 0x80000019161f7221 */ /* 0x004fc60000000000 */
[----:B------:R-:W2:Y:S04]  /*0450*/  LDG.E.CONSTANT R22, desc[UR8][R20.64+-0xc] ;  /* 0xfffff40814167981 */ /* 0x000ea8000c1e9900 */
[----:B------:R-:W2:Y:S01]  /*0460*/  LDG.E.CONSTANT R25, desc[UR8][R18.64+-0xc] ;  /* 0xfffff40812197981 */ /* 0x000ea2000c1e9900 */
[----:B---3--:R-:W-:-:S03]  /*0470*/  FADD R30, R30, -R33 ;  /* 0x800000211e1e7221 */ /* 0x008fc60000000000 */
[----:B------:R-:W3:Y:S02]  /*0480*/  LDG.E.CONSTANT R33, desc[UR8][R20.64] ;  /* 0x0000000814217981 */ /* 0x000ee4000c1e9900 */
[----:B------:R-:W-:Y:S02]  /*0490*/  FMNMX3 R30, R26, |R31|, |R30|, !PT ;  /* 0x4000001f1a1e7276 */ /* 0x000fe4000780041e */
[----:B------:R-:W3:Y:S01]  /*04a0*/  LDG.E.CONSTANT R26, desc[UR8][R18.64] ;  /* 0x00000008121a7981 */ /* 0x000ee2000c1e9900 */
[----:B----4-:R-:W-:-:S03]  /*04b0*/  FADD R35, R32, -R35 ;  /* 0x8000002320237221 */ /* 0x010fc60000000000 */
[----:B------:R-:W4:Y:S01]  /*04c0*/  LDG.E.CONSTANT R31, desc[UR8][R20.64+0x4] ;  /* 0x00000408141f7981 */ /* 0x000f22000c1e9900 */
[----:B-----5:R-:W-:-:S03]  /*04d0*/  FADD R28, R28, -R29 ;  /* 0x8000001d1c1c7221 */ /* 0x020fc60000000000 */
[----:B------:R-:W5:Y:S02]  /*04e0*/  LDG.E.CONSTANT R29, desc[UR8][R18.64+-0x4] ;  /* 0xfffffc08121d7981 */ /* 0x000f64000c1e9900 */
[----:B------:R-:W-:Y:S02]  /*04f0*/  FMNMX3 R35, R30, |R35|, |R28|, !PT ;  /* 0x400000231e237276 */ /* 0x000fe4000780041c */
[----:B------:R-:W5:Y:S01]  /*0500*/  LDG.E.CONSTANT R30, desc[UR8][R20.64+-0x4] ;  /* 0xfffffc08141e7981 */ /* 0x000f62000c1e9900 */
[----:B------:R-:W-:-:S03]  /*0510*/  FADD R32, R24, -R27 ;  /* 0x8000001b18207221 */ /* 0x000fc60000000000 */
[----:B------:R-:W4:Y:S04]  /*0520*/  LDG.E.CONSTANT R27, desc[UR8][R20.64+-0x8] ;  /* 0xfffff808141b7981 */ /* 0x000f28000c1e9900 */
[----:B------:R-:W4:Y:S04]  /*0530*/  LDG.E.CONSTANT R24, desc[UR8][R18.64+-0x8] ;  /* 0xfffff80812187981 */ /* 0x000f28000c1e9900 */
[----:B------:R-:W4:Y:S01]  /*0540*/  LDG.E.CONSTANT R28, desc[UR8][R18.64+0x4] ;  /* 0x00000408121c7981 */ /* 0x000f22000c1e9900 */
[----:B--2---:R-:W-:-:S03]  /*0550*/  FADD R22, R22, -R25 ;  /* 0x8000001916167221 */ /* 0x004fc60000000000 */
[----:B------:R-:W2:Y:S02]  /*0560*/  LDG.E.CONSTANT R25, desc[UR8][R20.64+0x8] ;  /* 0x0000080814197981 */ /* 0x000ea4000c1e9900 */
[----:B------:R-:W-:Y:S02]  /*0570*/  FMNMX3 R32, R35, |R32|, |R22|, !PT ;  /* 0x4000002023207276 */ /* 0x000fe40007800416 */
[----:B------:R-:W2:Y:S01]  /*0580*/  LDG.E.CONSTANT R22, desc[UR8][R18.64+0x8] ;  /* 0x0000080812167981 */ /* 0x000ea2000c1e9900 */
[----:B---3--:R-:W-:-:S03]  /*0590*/  FADD R33, R33, -R26 ;  /* 0x8000001a21217221 */ /* 0x008fc60000000000 */
[----:B------:R-:W3:Y:S04]  /*05a0*/  LDG.E.CONSTANT R35, desc[UR8][R18.64+0x10] ;  /* 0x0000100812237981 */ /* 0x000ee8000c1e9900 */
[----:B------:R-:W3:Y:S01]  /*05b0*/  LDG.E.CONSTANT R26, desc[UR8][R20.64+0x14] ;  /* 0x00001408141a7981 */ /* 0x000ee2000c1e9900 */
[----:B-----5:R-:W-:-:S03]  /*05c0*/  FADD R29, R30, -R29 ;  /* 0x8000001d1e1d7221 */ /* 0x020fc60000000000 */
[----:B------:R-:W5:Y:S01]  /*05d0*/  LDG.E.CONSTANT R30, desc[UR8][R20.64+0xc] ;  /* 0x00000c08141e7981 */ /* 0x000f62000c1e9900 */
[----:B----4-:R-:W-:Y:S01]  /*05e0*/  FADD R27, R27, -R24 ;  /* 0x800000181b1b7221 */ /* 0x010fe20000000000 */
[----:B------:R-:W-:-:S04]  /*05f0*/  FADD R28, R31, -R28 ;  /* 0x8000001c1f1c7221 */ /* 0x000fc80000000000 */
[----:B------:R-:W-:Y:S02]  /*0600*/  FMNMX3 R24, R32, |R27|, |R29|, !PT ;  /* 0x4000001b20187276 */ /* 0x000fe4000780041d */
[----:B------:R-:W3:Y:S02]  /*0610*/  LDG.E.CONSTANT R32, desc[UR8][R20.64+0x10] ;  /* 0x0000100814207981 */ /* 0x000ee4000c1e9900 */
[----:B------:R-:W-:Y:S02]  /*0620*/  FMNMX3 R24, R24, |R33|, |R28|, !PT ;  /* 0x4000002118187276 */ /* 0x000fe4000780041c */
[----:B------:R-:W5:Y:S04]  /*0630*/  LDG.E.CONSTANT R33, desc[UR8][R18.64+0xc] ;  /* 0x00000c0812217981 */ /* 0x000f68000c1e9900 */
[----:B------:R-:W4:Y:S04]  /*0640*/  LDG.E.CONSTANT R27, desc[UR8][R18.64+0x14] ;  /* 0x00001408121b7981 */ /* 0x000f28000c1e9900 */
[----:B------:R-:W4:Y:S04]  /*0650*/  LDG.E.CONSTANT R29, desc[UR8][R20.64+0x18] ;  /* 0x00001808141d7981 */ /* 0x000f28000c1e9900 */
[----:B------:R-:W4:Y:S01]  /*0660*/  LDG.E.CONSTANT R28, desc[UR8][R18.64+0x18] ;  /* 0x00001808121c7981 */ /* 0x000f22000c1e9900 */
[----:B--2---:R-:W-:-:S03]  /*0670*/  FADD R31, R25, -R22 ;  /* 0x80000016191f7221 */ /* 0x004fc60000000000 */
[----:B------:R0:W2:Y:S04]  /*0680*/  LDG.E.CONSTANT R25, desc[UR8][R20.64+0x1c] ;  /* 0x00001c0814197981 */ /* 0x0000a8000c1e9900 */
[----:B------:R1:W2:Y:S01]  /*0690*/  LDG.E.CONSTANT R22, desc[UR8][R18.64+0x1c] ;  /* 0x00001c0812167981 */ /* 0x0002a2000c1e9900 */
[----:B------:R-:W-:-:S04]  /*06a0*/  UIADD3 UR6, UPT, UPT, UR6, 0x10, URZ ;  /* 0x0000001006067890 */ /* 0x000fc8000fffe0ff */
[----:B------:R-:W-:Y:S01]  /*06b0*/  UISETP.NE.AND UP0, UPT, UR6, URZ, UPT ;  /* 0x000000ff0600728c */ /* 0x000fe2000bf05270 */
[----:B0-----:R-:W-:Y:S02]  /*06c0*/  IADD3 R20, P1, PT, R20, 0x40, RZ ;  /* 0x0000004014147810 */ /* 0x001fe40007f3e0ff */
[----:B-1----:R-:W-:Y:S02]  /*06d0*/  IADD3 R18, P2, PT, R18, 0x40, RZ ;  /* 0x0000004012127810 */ /* 0x002fe40007f5e0ff */
[----:B------:R-:W-:Y:S02]  /*06e0*/  IADD3.X R21, PT, PT, RZ, R21, RZ, P1, !PT ;  /* 0x00000015ff157210 */ /* 0x000fe40000ffe4ff */
[----:B------:R-:W-:Y:S01]  /*06f0*/  IADD3.X R19, PT, PT, RZ, R19, RZ, P2, !PT ;  /* 0x00000013ff137210 */ /* 0x000fe200017fe4ff */
[----:B---3--:R-:W-:Y:S01]  /*0700*/  FADD R35, R32, -R35 ;  /* 0x8000002320237221 */ /* 0x008fe20000000000 */
[----:B-----5:R-:W-:Y:S01]  /*0710*/  FADD R30, R30, -R33 ;  /* 0x800000211e1e7221 */ /* 0x020fe20000000000 */
[----:B----4-:R-:W-:-:S04]  /*0720*/  FADD R26, R26, -R27 ;  /* 0x8000001b1a1a7221 */ /* 0x010fc80000000000 */
[----:B------:R-:W-:-:S04]  /*0730*/  FMNMX3 R24, R24, |R31|, |R30|, !PT ;  /* 0x4000001f18187276 */ /* 0x000fc8000780041e */
[----:B------:R-:W-:Y:S01]  /*0740*/  FMNMX3 R26, R24, |R35|, |R26|, !PT ;  /* 0x40000023181a7276 */ /* 0x000fe2000780041a */
[----:B------:R-:W-:Y:S01]  /*0750*/  FADD R29, R29, -R28 ;  /* 0x8000001c1d1d7221 */ /* 0x000fe20000000000 */
[----:B--2---:R-:W-:-:S05]  /*0760*/  FADD R22, R25, -R22 ;  /* 0x8000001619167221 */ /* 0x004fca0000000000 */
[----:B------:R-:W-:Y:S01]  /*0770*/  FMNMX3 R26, R26, |R29|, |R22|, !PT ;  /* 0x4000001d1a1a7276 */ /* 0x000fe20007800416 */
[----:B------:R-:W-:Y:S06]  /*0780*/  BRA.U UP0, `(.L_x_14) ;  /* 0xfffffffd00047547 */ /* 0x000fec000b83ffff */
[----:B------:R-:W-:-:S07]  /*0790*/  MOV R25, UR12 ;  /* 0x0000000c00197c02 */ /* 0x000fce0008000f00 */
.L_x_13:
[----:B------:R-:W1:Y:S01]  /*07a0*/  LDC.64 R18, c[0x0][0x380] ;  /* 0x0000e000ff127b82 */ /* 0x000e620000000a00 */
[----:B------:R-:W-:Y:S01]  /*07b0*/  UISETP.NE.AND UP0, UPT, UR10, URZ, UPT ;  /* 0x000000ff0a00728c */ /* 0x000fe2000bf05270 */
[----:B-1----:R-:W-:-:S08]  /*07c0*/  IMAD.WIDE.U32 R18, R23, 0x4, R18 ;  /* 0x0000000417127825 */ /* 0x002fd000078e0012 */
[----:B------:R-:W-:Y:S05]  /*07d0*/  BRA.U !UP0, `(.L_x_15) ;  /* 0x0000000508307547 */ /* 0x000fea000b800000 */
[----:B------:R-:W-:Y:S02]  /*07e0*/  UIADD3 UR6, UPT, UPT, UR10, -0x1, URZ ;  /* 0xffffffff0a067890 */ /* 0x000fe4000fffe0ff */
[----:B------:R-:W-:Y:S02]  /*07f0*/  UISETP.NE.AND UP2, UPT, UR11, URZ, UPT ;  /* 0x000000ff0b00728c */ /* 0x000fe4000bf45270 */
[----:B------:R-:W-:-:S09]  /*0800*/  UISETP.GE.U32.AND UP1, UPT, UR6, 0x7, UPT ;  /* 0x000000070600788c */ /* 0x000fd2000bf26070 */
[----:B------:R-:W-:Y:S05]  /*0810*/  BRA.U !UP1, `(.L_x_16) ;  /* 0x00000001097c7547 */ /* 0x000fea000b800000 */
[----:B------:R-:W-:-:S04]  /*0820*/  IMAD.WIDE.U32 R22, R25, 0x4, R16 ;  /* 0x0000000419167825 */ /* 0x000fc800078e0010 */
[----:B------:R-:W-:Y:S01]  /*0830*/  IMAD.WIDE.U32 R20, R25, 0x4, R18 ;  /* 0x0000000419147825 */ /* 0x000fe200078e0012 */
        /* <DEDUP_REMOVED lines=10> */
[----:B--2---:R-:W-:Y:S01]  /*08e0*/  FADD R29, R28, -R29 ;  /* 0x8000001d1c1d7221 */ /* 0x004fe20000000000 */
[----:B---3--:R-:W-:-:S02]  /*08f0*/  FADD R28, R30, -R31 ;  /* 0x8000001f1e1c7221 */ /* 0x008fc40000000000 */
[----:B------:R-:W2:Y:S03]  /*0900*/  LDG.E.CONSTANT R31, desc[UR8][R22.64+0x10] ;  /* 0x00001008161f7981 */ /* 0x000ea6000c1e9900 */
[----:B------:R-:W-:Y:S01]  /*0910*/  FMNMX3 R28, R26, |R29|, |R28|, !PT ;  /* 0x4000001d1a1c7276 */ /* 0x000fe2000780041c */
[----:B------:R-:W3:Y:S01]  /*0920*/  LDG.E.CONSTANT R30, desc[UR8][R22.64+0x1c] ;  /* 0x00001c08161e7981 */ /* 0x000ee2000c1e9900 */
[----:B----4-:R-:W-:-:S03]  /*0930*/  FADD R33, R24, -R27 ;  /* 0x8000001b18217221 */ /* 0x010fc60000000000 */
[----:B------:R-:W4:Y:S04]  /*0940*/  LDG.E.CONSTANT R29, desc[UR8][R22.64+0x14] ;  /* 0x00001408161d7981 */ /* 0x000f28000c1e9900 */
[----:B------:R-:W2:Y:S04]  /*0950*/  LDG.E.CONSTANT R24, desc[UR8][R20.64+0x10] ;  /* 0x0000100814187981 */ /* 0x000ea8000c1e9900 */
[----:B------:R-:W2:Y:S04]  /*0960*/  LDG.E.CONSTANT R26, desc[UR8][R22.64+0x18] ;  /* 0x00001808161a7981 */ /* 0x000ea8000c1e9900 */
[----:B------:R-:W2:Y:S01]  /*0970*/  LDG.E.CONSTANT R27, desc[UR8][R20.64+0x18] ;  /* 0x00001808141b7981 */ /* 0x000ea2000c1e9900 */
[----:B-----5:R-:W-:-:S05]  /*0980*/  FADD R32, R32, -R35 ;  /* 0x8000002320207221 */ /* 0x020fca0000000000 */
[----:B------:R-:W-:Y:S02]  /*0990*/  FMNMX3 R28, R28, |R33|, |R32|, !PT ;  /* 0x400000211c1c7276 */ /* 0x000fe40007800420 */
[----:B------:R-:W-:Y:S01]  /*09a0*/  IADD3 R25, PT, PT, R25, 0x8, RZ ;  /* 0x0000000819197810 */ /* 0x000fe20007ffe0ff */
[----:B---3--:R-:W-:Y:S01]  /*09b0*/  FADD R30, R30, -R37 ;  /* 0x800000251e1e7221 */ /* 0x008fe20000000000 */
[----:B----4-:R-:W-:Y:S01]  /*09c0*/  FADD R29, R29, -R34 ;  /* 0x800000221d1d7221 */ /* 0x010fe20000000000 */
[----:B--2---:R-:W-:-:S05]  /*09d0*/  FADD R31, R31, -R24 ;  /* 0x800000181f1f7221 */ /* 0x004fca0000000000 */
[----:B------:R-:W-:Y:S01]  /*09e0*/  FMNMX3 R28, R28, |R31|, |R29|, !PT ;  /* 0x4000001f1c1c7276 */ /* 0x000fe2000780041d */
[----:B------:R-:W-:-:S05]  /*09f0*/  FADD R27, R26, -R27 ;  /* 0x8000001b1a1b7221 */ /* 0x000fca0000000000 */
[----:B------:R-:W-:-:S07]  /*0a00*/  FMNMX3 R26, R28, |R27|, |R30|, !PT ;  /* 0x4000001b1c1a7276 */ /* 0x000fce000780041e */
.L_x_16:
[----:B------:R-:W-:Y:S05]  /*0a10*/  BRA.U !UP2, `(.L_x_15) ;  /* 0x000000010aa07547 */ /* 0x000fea000b800000 */
[----:B------:R-:W-:Y:S02]  /*0a20*/  UIADD3 UR6, UPT, UPT, UR11, -0x1, URZ ;  /* 0xffffffff0b067890 */ /* 0x000fe4000fffe0ff */
[----:B------:R-:W-:Y:S02]  /*0a30*/  UISETP.NE.AND UP2, UPT, UR5, URZ, UPT ;  /* 0x000000ff0500728c */ /* 0x000fe4000bf45270 */
[----:B------:R-:W-:-:S09]  /*0a40*/  UISETP.GE.U32.AND UP1, UPT, UR6, 0x3, UPT ;  /* 0x000000030600788c */ /* 0x000fd2000bf26070 */
[----:B------:R-:W-:Y:S05]  /*0a50*/  BRA.U !UP1, `(.L_x_17) ;  /* 0x0000000109447547 */ /* 0x000fea000b800000 */
[----:B------:R-:W-:-:S04]  /*0a60*/  IMAD.WIDE.U32 R22, R25, 0x4, R16 ;  /* 0x0000000419167825 */ /* 0x000fc800078e0010 */
[C---:B------:R-:W-:Y:S01]  /*0a70*/  IMAD.WIDE.U32 R20, R25.reuse, 0x4, R18 ;  /* 0x0000000419147825 */ /* 0x040fe200078e0012 */
[----:B0-----:R-:W2:Y:S04]  /*0a80*/  LDG.E.CONSTANT R24, desc[UR8][R22.64] ;  /* 0x0000000816187981 */ /* 0x001ea8000c1e9900 */
[----:B------:R-:W2:Y:S04]  /*0a90*/  LDG.E.CONSTANT R27, desc[UR8][R20.64] ;  /* 0x00000008141b7981 */ /* 0x000ea8000c1e9900 */
[----:B------:R-:W3:Y:S04]  /*0aa0*/  LDG.E.CONSTANT R28, desc[UR8][R22.64+0x4] ;  /* 0x00000408161c7981 */ /* 0x000ee8000c1e9900 */
[----:B------:R-:W3:Y:S04]  /*0ab0*/  LDG.E.CONSTANT R29, desc[UR8][R20.64+0x4] ;  /* 0x00000408141d7981 */ /* 0x000ee8000c1e9900 */
[----:B------:R-:W4:Y:S04]  /*0ac0*/  LDG.E.CONSTANT R30, desc[UR8][R22.64+0x8] ;  /* 0x00000808161e7981 */ /* 0x000f28000c1e9900 */
[----:B------:R-:W5:Y:S04]  /*0ad0*/  LDG.E.CONSTANT R32, desc[UR8][R22.64+0xc] ;  /* 0x00000c0816207981 */ /* 0x000f68000c1e9900 */
[----:B------:R-:W4:Y:S04]  /*0ae0*/  LDG.E.CONSTANT R31, desc[UR8][R20.64+0x8] ;  /* 0x00000808141f7981 */ /* 0x000f28000c1e9900 */
[----:B------:R-:W5:Y:S01]  /*0af0*/  LDG.E.CONSTANT R33, desc[UR8][R20.64+0xc] ;  /* 0x00000c0814217981 */ /* 0x000f62000c1e9900 */
[----:B------:R-:W-:Y:S01]  /*0b00*/  IADD3 R25, PT, PT, R25, 0x4, RZ ;  /* 0x0000000419197810 */ /* 0x000fe20007ffe0ff */
[----:B--2---:R-:W-:Y:S01]  /*0b10*/  FADD R27, R24, -R27 ;  /* 0x8000001b181b7221 */ /* 0x004fe20000000000 */
[----:B---3--:R-:W-:-:S05]  /*0b20*/  FADD R28, R28, -R29 ;  /* 0x8000001d1c1c7221 */ /* 0x008fca0000000000 */
[----:B------:R-:W-:Y:S01]  /*0b30*/  FMNMX3 R26, R26, |R27|, |R28|, !PT ;  /* 0x4000001b1a1a7276 */ /* 0x000fe2000780041c */
[----:B----4-:R-:W-:Y:S01]  /*0b40*/  FADD R31, R30, -R31 ;  /* 0x8000001f1e1f7221 */ /* 0x010fe20000000000 */
[----:B-----5:R-:W-:-:S05]  /*0b50*/  FADD R32, R32, -R33 ;  /* 0x8000002120207221 */ /* 0x020fca0000000000 */
[----:B------:R-:W-:-:S07]  /*0b60*/  FMNMX3 R26, R26, |R31|, |R32|, !PT ;  /* 0x4000001f1a1a7276 */ /* 0x000fce0007800420 */
.L_x_17:
[----:B------:R-:W-:Y:S05]  /*0b70*/  BRA.U !UP2, `(.L_x_15) ;  /* 0x000000010a487547 */ /* 0x000fea000b800000 */
[----:B------:R-:W-:-:S04]  /*0b80*/  IMAD.WIDE.U32 R22, R25, 0x4, R16 ;  /* 0x0000000419167825 */ /* 0x000fc800078e0010 */
[----:B------:R-:W-:Y:S01]  /*0b90*/  IMAD.WIDE.U32 R20, R25, 0x4, R18 ;  /* 0x0000000419147825 */ /* 0x000fe200078e0012 */
[----:B0-----:R-:W2:Y:S04]  /*0ba0*/  LDG.E.CONSTANT R24, desc[UR8][R22.64] ;  /* 0x0000000816187981 */ /* 0x001ea8000c1e9900 */
[----:B------:R-:W2:Y:S01]  /*0bb0*/  LDG.E.CONSTANT R25, desc[UR8][R20.64] ;  /* 0x0000000814197981 */ /* 0x000ea2000c1e9900 */
[----:B------:R-:W-:Y:S01]  /*0bc0*/  UISETP.NE.AND UP1, UPT, UR5, 0x1, UPT ;  /* 0x000000010500788c */ /* 0x000fe2000bf25270 */
[----:B--2---:R-:W-:-:S05]  /*0bd0*/  FADD R25, R24, -R25 ;  /* 0x8000001918197221 */ /* 0x004fca0000000000 */
[----:B------:R-:W-:-:S03]  /*0be0*/  FMNMX R26, R26, |R25|, !PT ;  /* 0x400000191a1a7209 */ /* 0x000fc60007800000 */
[----:B------:R-:W-:Y:S05]  /*0bf0*/  BRA.U !UP1, `(.L_x_15) ;  /* 0x0000000109287547 */ /* 0x000fea000b800000 */
[----:B------:R-:W-:Y:S01]  /*0c00*/  MOV R24, UR5 ;  /* 0x0000000500187c02 */ /* 0x000fe20008000f00 */
[----:B------:R-:W2:Y:S03]  /*0c10*/  LDG.E.CONSTANT R25, desc[UR8][R20.64+0x4] ;  /* 0x0000040814197981 */ /* 0x000ea6000c1e9900 */
[----:B------:R-:W-:Y:S02]  /*0c20*/  ISETP.NE.AND P1, PT, R24, 0x2, PT ;  /* 0x000000021800780c */ /* 0x000fe40003f25270 */
[----:B------:R-:W2:Y:S11]  /*0c30*/  LDG.E.CONSTANT R24, desc[UR8][R22.64+0x4] ;  /* 0x0000040816187981 */ /* 0x000eb6000c1e9900 */
[----:B------:R-:W3:Y:S04]  /*0c40*/  @P1 LDG.E.CONSTANT R27, desc[UR8][R22.64+0x8] ;  /* 0x00000808161b1981 */ /* 0x000ee8000c1e9900 */
[----:B------:R-:W3:Y:S01]  /*0c50*/  @P1 LDG.E.CONSTANT R28, desc[UR8][R20.64+0x8] ;  /* 0x00000808141c1981 */ /* 0x000ee2000c1e9900 */
[----:B--2---:R-:W-:-:S05]  /*0c60*/  FADD R25, R24, -R25 ;  /* 0x8000001918197221 */ /* 0x004fca0000000000 */
[----:B------:R-:W-:Y:S01]  /*0c70*/  FMNMX R26, R26, |R25|, !PT ;  /* 0x400000191a1a7209 */ /* 0x000fe20007800000 */
[----:B---3--:R-:W-:-:S05]  /*0c80*/  @P1 FADD R27, R27, -R28 ;  /* 0x8000001c1b1b1221 */ /* 0x008fca0000000000 */
[----:B------:R-:W-:-:S07]  /*0c90*/  @P1 FMNMX R26, R26, |R27|, !PT ;  /* 0x4000001b1a1a1209 */ /* 0x000fce0007800000 */
.L_x_15:
[----:B------:R-:W1:Y:S08]  /*0ca0*/  LDC R23, c[0x0][0x3a0] ;  /* 0x0000e800ff177b82 */ /* 0x000e700000000800 */
[----:B------:R-:W2:Y:S01]  /*0cb0*/  LDC.64 R20, c[0x0][0x388] ;  /* 0x0000e200ff147b82 */ /* 0x000ea20000000a00 */
[C---:B-1----:R-:W-:Y:S01]  /*0cc0*/  ISETP.GT.AND P1, PT, R23.reuse, RZ, PT ;  /* 0x000000ff1700720c */ /* 0x042fe20003f24270 */
[----:B------:R-:W-:-:S04]  /*0cd0*/  IMAD R23, R23, UR4, RZ ;  /* 0x0000000417177c24 */ /* 0x000fc8000f8e02ff */
[----:B--2---:R-:W-:-:S08]  /*0ce0*/  IMAD.WIDE R20, R23, 0x4, R20 ;  /* 0x0000000417147825 */ /* 0x004fd000078e0214 */
[----:B------:R-:W-:Y:S05]  /*0cf0*/  @!P1 BRA `(.L_x_18) ;  /* 0x0000000800349947 */ /* 0x000fea0003800000 */
[----:B------:R-:W-:Y:S01]  /*0d00*/  ISETP.GE.U32.AND P2, PT, R0, 0xf, PT ;  /* 0x0000000f0000780c */ /* 0x000fe20003f46070 */
[----:B------:R-:W-:-:S12]  /*0d10*/  HFMA2 R27, -RZ, RZ, 0, 0 ;  /* 0x00000000ff1b7431 */ /* 0x000fd800000001ff */
[----:B------:R-:W-:Y:S05]  /*0d20*/  @!P2 BRA `(.L_x_19) ;  /* 0x0000000000fca947 */ /* 0x000fea0003800000 */
[----:B------:R-:W-:-:S07]  /*0d30*/  MOV R27, RZ ;  /* 0x000000ff001b7202 */ /* 0x000fce0000000f00 */
.L_x_20:
[----:B------:R-:W-:-:S04]  /*0d40*/  IMAD.WIDE.U32 R24, R27, 0x4, R14 ;  /* 0x000000041b187825 */ /* 0x000fc800078e000e */
[----:B------:R-:W-:Y:S01]  /*0d50*/  IMAD.WIDE.U32 R22, R27, 0x4, R20 ;  /* 0x000000041b167825 */ /* 0x000fe200078e0014 */
[----:B0-----:R-:W2:Y:S04]  /*0d60*/  LDG.E.CONSTANT R28, desc[UR8][R24.64] ;  /* 0x00000008181c7981 */ /* 0x001ea8000c1e9900 */
[----:B------:R-:W2:Y:S04]  /*0d70*/  LDG.E.CONSTANT R29, desc[UR8][R22.64] ;  /* 0x00000008161d7981 */ /* 0x000ea8000c1e9900 */
[----:B------:R-:W3:Y:S04]  /*0d80*/  LDG.E.CONSTANT R30, desc[UR8][R24.64+0x4] ;  /* 0x00000408181e7981 */ /* 0x000ee8000c1e9900 */
[----:B------:R-:W3:Y:S04]  /*0d90*/  LDG.E.CONSTANT R31, desc[UR8][R22.64+0x4] ;  /* 0x00000408161f7981 */ /* 0x000ee8000c1e9900 */
[----:B------:R-:W4:Y:S04]  /*0da0*/  LDG.E.CONSTANT R33, desc[UR8][R22.64+0x8] ;  /* 0x0000080816217981 */ /* 0x000f28000c1e9900 */
[----:B------:R-:W5:Y:S04]  /*0db0*/  LDG.E.CONSTANT R32, desc[UR8][R24.64+0xc] ;  /* 0x00000c0818207981 */ /* 0x000f68000c1e9900 */
[----:B------:R-:W5:Y:S04]  /*0dc0*/  LDG.E.CONSTANT R35, desc[UR8][R22.64+0xc] ;  /* 0x00000c0816237981 */ /* 0x000f68000c1e9900 */
[----:B------:R-:W4:Y:S04]  /*0dd0*/  LDG.E.CONSTANT R34, desc[UR8][R24.64+0x2c] ;  /* 0x00002c0818227981 */ /* 0x000f28000c1e9900 */
[----:B------:R-:W4:Y:S01]  /*0de0*/  LDG.E.CONSTANT R36, desc[UR8][R22.64+0x34] ;  /* 0x0000340816247981 */ /* 0x000f22000c1e9900 */
[----:B--2---:R-:W-:-:S03]  /*0df0*/  FADD R29, R28, -R29 ;  /* 0x8000001d1c1d7221 */ /* 0x004fc60000000000 */
[----:B------:R-:W4:Y:S01]  /*0e00*/  LDG.E.CONSTANT R28, desc[UR8][R24.64+0x8] ;  /* 0x00000808181c7981 */ /* 0x000f22000c1e9900 */
[----:B---3--:R-:W-:-:S03]  /*0e10*/  FADD R30, R30, -R31 ;  /* 0x8000001f1e1e7221 */ /* 0x008fc60000000000 */
[----:B------:R-:W2:Y:S02]  /*0e20*/  LDG.E.CONSTANT R31, desc[UR8][R22.64+0x10] ;  /* 0x00001008161f7981 */ /* 0x000ea4000c1e9900 */
[----:B------:R-:W-:Y:S02]  /*0e30*/  FMNMX3 R29, R26, |R29|, |R30|, !PT ;  /* 0x4000001d1a1d7276 */ /* 0x000fe4000780041e */
[----:B------:R-:W2:Y:S04]  /*0e40*/  LDG.E.CONSTANT R26, desc[UR8][R24.64+0x10] ;  /* 0x00001008181a7981 */ /* 0x000ea8000c1e9900 */
[----:B------:R-:W3:Y:S01]  /*0e50*/  LDG.E.CONSTANT R30, desc[UR8][R22.64+0x14] ;  /* 0x00001408161e7981 */ /* 0x000ee2000c1e9900 */
[----:B-----5:R-:W-:-:S03]  /*0e60*/  FADD R32, R32, -R35 ;  /* 0x8000002320207221 */ /* 0x020fc60000000000 */
[----:B------:R-:W5:Y:S01]  /*0e70*/  LDG.E.CONSTANT R35, desc[UR8][R22.64+0x24] ;  /* 0x0000240816237981 */ /* 0x000f62000c1e9900 */
[----:B----4-:R-:W-:-:S03]  /*0e80*/  FADD R28, R28, -R33 ;  /* 0x800000211c1c7221 */ /* 0x010fc60000000000 */
[----:B------:R-:W4:Y:S02]  /*0e90*/  LDG.E.CONSTANT R33, desc[UR8][R22.64+0x18] ;  /* 0x0000180816217981 */ /* 0x000f24000c1e9900 */
[----:B------:R-:W-:Y:S02]  /*0ea0*/  FMNMX3 R28, R29, |R28|, |R32|, !PT ;  /* 0x4000001c1d1c7276 */ /* 0x000fe40007800420 */
[----:B------:R-:W3:Y:S04]  /*0eb0*/  LDG.E.CONSTANT R29, desc[UR8][R24.64+0x14] ;  /* 0x00001408181d7981 */ /* 0x000ee8000c1e9900 */
[----:B------:R-:W4:Y:S01]  /*0ec0*/  LDG.E.CONSTANT R32, desc[UR8][R24.64+0x18] ;  /* 0x0000180818207981 */ /* 0x000f22000c1e9900 */
[----:B--2---:R-:W-:Y:S01]  /*0ed0*/  FADD R31, R26, -R31 ;  /* 0x8000001f1a1f7221 */ /* 0x004fe20000000000 */
[----:B---3--:R-:W-:-:S02]  /*0ee0*/  FADD R29, R29, -R30 ;  /* 0x8000001e1d1d7221 */ /* 0x008fc40000000000 */
[----:B------:R-:W2:Y:S03]  /*0ef0*/  LDG.E.CONSTANT R30, desc[UR8][R24.64+0x1c] ;  /* 0x00001c08181e7981 */ /* 0x000ea6000c1e9900 */
[----:B------:R-:W-:Y:S02]  /*0f00*/  FMNMX3 R29, R28, |R31|, |R29|, !PT ;  /* 0x4000001f1c1d7276 */ /* 0x000fe4000780041d */
[----:B------:R-:W2:Y:S01]  /*0f10*/  LDG.E.CONSTANT R31, desc[UR8][R22.64+0x1c] ;  /* 0x00001c08161f7981 */ /* 0x000ea2000c1e9900 */
[----:B----4-:R-:W-:-:S03]  /*0f20*/  FADD R26, R32, -R33 ;  /* 0x80000021201a7221 */ /* 0x010fc60000000000 */
[----:B------:R-:W3:Y:S04]  /*0f30*/  LDG.E.CONSTANT R28, desc[UR8][R24.64+0x20] ;  /* 0x00002008181c7981 */ /* 0x000ee8000c1e9900 */
[----:B------:R-:W3:Y:S04]  /*0f40*/  LDG.E.CONSTANT R33, desc[UR8][R22.64+0x20] ;  /* 0x0000200816217981 */ /* 0x000ee8000c1e9900 */
[----:B------:R-:W5:Y:S01]  /*0f50*/  LDG.E.CONSTANT R32, desc[UR8][R24.64+0x24] ;  /* 0x0000240818207981 */ /* 0x000f62000c1e9900 */
[----:B--2---:R-:W-:-:S03]  /*0f60*/  FADD R30, R30, -R31 ;  /* 0x8000001f1e1e7221 */ /* 0x004fc60000000000 */
[----:B------:R-:W2:Y:S02]  /*0f70*/  LDG.E.CONSTANT R31, desc[UR8][R22.64+0x28] ;  /* 0x00002808161f7981 */ /* 0x000ea4000c1e9900 */
[----:B------:R-:W-:Y:S02]  /*0f80*/  FMNMX3 R26, R29, |R26|, |R30|, !PT ;  /* 0x4000001a1d1a7276 */ /* 0x000fe4000780041e */
[----:B------:R-:W2:Y:S01]  /*0f90*/  LDG.E.CONSTANT R30, desc[UR8][R24.64+0x28] ;  /* 0x00002808181e7981 */ /* 0x000ea2000c1e9900 */
[----:B---3--:R-:W-:-:S03]  /*0fa0*/  FADD R33, R28, -R33 ;  /* 0x800000211c217221 */ /* 0x008fc60000000000 */
[----:B------:R-:W3:Y:S01]  /*0fb0*/  LDG.E.CONSTANT R29, desc[UR8][R24.64+0x30] ;  /* 0x00003008181d7981 */ /* 0x000ee2000c1e9900 */
[----:B-----5:R-:W-:-:S03]  /*0fc0*/  FADD R32, R32, -R35 ;  /* 0x8000002320207221 */ /* 0x020fc60000000000 */
[----:B------:R-:W4:Y:S04]  /*0fd0*/  LDG.E.CONSTANT R35, desc[UR8][R22.64+0x2c] ;  /* 0x00002c0816237981 */ /* 0x000f28000c1e9900 */
[----:B------:R-:W3:Y:S01]  /*0fe0*/  LDG.E.CONSTANT R28, desc[UR8][R22.64+0x30] ;  /* 0x00003008161c7981 */ /* 0x000ee2000c1e9900 */
[----:B------:R-:W-:-:S03]  /*0ff0*/  FMNMX3 R26, R26, |R33|, |R32|, !PT ;  /* 0x400000211a1a7276 */ /* 0x000fc60007800420 */
[----:B------:R-:W5:Y:S01]  /*1000*/  LDG.E.CONSTANT R32, desc[UR8][R24.64+0x3c] ;  /* 0x00003c0818207981 */ /* 0x000f62000c1e9900 */
[----:B--2---:R-:W-:-:S03]  /*1010*/  FADD R33, R30, -R31 ;  /* 0x8000001f1e217221 */ /* 0x004fc60000000000 */
[----:B------:R-:W2:Y:S04]  /*1020*/  LDG.E.CONSTANT R31, desc[UR8][R24.64+0x34] ;  /* 0x00003408181f7981 */ /* 0x000ea8000c1e9900 */
[----:B------:R-:W5:Y:S01]  /*1030*/  LDG.E.CONSTANT R30, desc[UR8][R24.64+0x38] ;  /* 0x00003808181e7981 */ /* 0x000f62000c1e9900 */
[----:B----4-:R-:W-:-:S03]  /*1040*/  FADD R34, R34, -R35 ;  /* 0x8000002322227221 */ /* 0x010fc60000000000 */
[----:B------:R-:W5:Y:S01]  /*1050*/  LDG.E.CONSTANT R35, desc[UR8][R22.64+0x3c] ;  /* 0x00003c0816237981 */ /* 0x000f62000c1e9900 */
[----:B---3--:R-:W-:-:S03]  /*1060*/  FADD R28, R29, -R28 ;  /* 0x8000001c1d1c7221 */ /* 0x008fc60000000000 */
[----:B------:R-:W3:Y:S01]  /*1070*/  LDG.E.CONSTANT R29, desc[UR8][R22.64+0x38] ;  /* 0x00003808161d7981 */ /* 0x000ee2000c1e9900 */
[----:B------:R-:W-:-:S04]  /*1080*/  IADD3 R27, PT, PT, R27, 0x10, RZ ;  /* 0x000000101b1b7810 */ /* 0x000fc80007ffe0ff */
[----:B------:R-:W-:Y:S02]  /*1090*/  ISETP.NE.AND P2, PT, R27, R4, PT ;  /* 0x000000041b00720c */ /* 0x000fe40003f45270 */
[----:B------:R-:W-:Y:S01]  /*10a0*/  FMNMX3 R33, R26, |R33|, |R34|, !PT ;  /* 0x400000211a217276 */ /* 0x000fe20007800422 */
[----:B--2---:R-:W-:-:S05]  /*10b0*/  FADD R31, R31, -R36 ;  /* 0x800000241f1f7221 */ /* 0x004fca0000000000 */
[----:B------:R-:W-:Y:S01]  /*10c0*/  FMNMX3 R28, R33, |R28|, |R31|, !PT ;  /* 0x4000001c211c7276 */ /* 0x000fe2000780041f */
[----:B-----5:R-:W-:Y:S01]  /*10d0*/  FADD R32, R32, -R35 ;  /* 0x8000002320207221 */ /* 0x020fe20000000000 */
[----:B---3--:R-:W-:-:S05]  /*10e0*/  FADD R29, R30, -R29 ;  /* 0x8000001d1e1d7221 */ /* 0x008fca0000000000 */
[----:B------:R-:W-:Y:S01]  /*10f0*/  FMNMX3 R26, R28, |R29|, |R32|, !PT ;  /* 0x4000001d1c1a7276 */ /* 0x000fe20007800420 */
[----:B------:R-:W-:Y:S06]  /*1100*/  @P2 BRA `(.L_x_20) ;  /* 0xfffffffc000c2947 */ /* 0x000fec000383ffff */
[----:B------:R-:W-:-:S07]  /*1110*/  MOV R27, R4 ;  /* 0x00000004001b7202 */ /* 0x000fce0000000f00 */
.L_x_19:
[----:B------:R-:W-:-:S13]  /*1120*/  ISETP.NE.AND P2, PT, R2, RZ, PT ;  /* 0x000000ff0200720c */ /* 0x000fda0003f45270 */
[----:B------:R-:W-:Y:S05]  /*1130*/  @!P2 BRA `(.L_x_18) ;  /* 0x000000040024a947 */ /* 0x000fea0003800000 */
[----:B------:R-:W-:Y:S02]  /*1140*/  ISETP.GE.U32.AND P2, PT, R11, 0x7, PT ;  /* 0x000000070b00780c */ /* 0x000fe40003f46070 */
[----:B------:R-:W-:-:S11]  /*1150*/  ISETP.NE.AND P3, PT, R3, RZ, PT ;  /* 0x000000ff0300720c */ /* 0x000fd60003f65270 */
[----:B------:R-:W-:Y:S05]  /*1160*/  @!P2 BRA `(.L_x_21) ;  /* 0x00000000007ca947 */ /* 0x000fea0003800000 */
        /* <DEDUP_REMOVED lines=12> */
[----:B------:R-:W2:Y:S01]  /*1230*/  LDG.E.CONSTANT R28, desc[UR8][R24.64+0x10] ;  /* 0x00001008181c7981 */ /* 0x000ea2000c1e9900 */
[----:B---3--:R-:W-:-:S03]  /*1240*/  FADD R30, R30, -R31 ;  /* 0x8000001f1e1e7221 */ /* 0x008fc60000000000 */
[----:B------:R-:W4:Y:S02]  /*1250*/  LDG.E.CONSTANT R31, desc[UR8][R24.64+0x8] ;  /* 0x00000808181f7981 */ /* 0x000f24000c1e9900 */
[----:B------:R-:W-:Y:S02]  /*1260*/  FMNMX3 R26, R26, |R29|, |R30|, !PT ;  /* 0x4000001d1a1a7276 */ /* 0x000fe4000780041e */
[----:B------:R-:W2:Y:S04]  /*1270*/  LDG.E.CONSTANT R29, desc[UR8][R22.64+0x10] ;  /* 0x00001008161d7981 */ /* 0x000ea8000c1e9900 */
[----:B------:R-:W3:Y:S01]  /*1280*/  LDG.E.CONSTANT R30, desc[UR8][R24.64+0x18] ;  /* 0x00001808181e7981 */ /* 0x000ee2000c1e9900 */
[----:B-----5:R-:W-:-:S03]  /*1290*/  FADD R34, R34, -R35 ;  /* 0x8000002322227221 */ /* 0x020fc60000000000 */
[----:B------:R-:W3:Y:S01]  /*12a0*/  LDG.E.CONSTANT R35, desc[UR8][R22.64+0x18] ;  /* 0x0000180816237981 */ /* 0x000ee2000c1e9900 */
[----:B----4-:R-:W-:-:S03]  /*12b0*/  FADD R31, R31, -R32 ;  /* 0x800000201f1f7221 */ /* 0x010fc60000000000 */
[----:B------:R-:W4:Y:S01]  /*12c0*/  LDG.E.CONSTANT R32, desc[UR8][R24.64+0x14] ;  /* 0x0000140818207981 */ /* 0x000f22000c1e9900 */
[----:B--2---:R-:W-:-:S03]  /*12d0*/  FADD R28, R28, -R29 ;  /* 0x8000001d1c1c7221 */ /* 0x004fc60000000000 */
[----:B------:R-:W4:Y:S01]  /*12e0*/  LDG.E.CONSTANT R29, desc[UR8][R22.64+0x14] ;  /* 0x00001408161d7981 */ /* 0x000f22000c1e9900 */
[----:B------:R-:W-:Y:S01]  /*12f0*/  FMNMX3 R31, R26, |R31|, |R34|, !PT ;  /* 0x4000001f1a1f7276 */ /* 0x000fe20007800422 */
[----:B------:R-:W-:Y:S01]  /*1300*/  FADD R33, R33, -R36 ;  /* 0x8000002421217221 */ /* 0x000fe20000000000 */
[----:B---3--:R-:W-:Y:S01]  /*1310*/  FADD R35, R30, -R35 ;  /* 0x800000231e237221 */ /* 0x008fe20000000000 */
[----:B------:R-:W-:Y:S01]  /*1320*/  IADD3 R27, PT, PT, R27, 0x8, RZ ;  /* 0x000000081b1b7810 */ /* 0x000fe20007ffe0ff */
[----:B----4-:R-:W-:-:S05]  /*1330*/  FADD R29, R32, -R29 ;  /* 0x8000001d201d7221 */ /* 0x010fca0000000000 */
[----:B------:R-:W-:-:S04]  /*1340*/  FMNMX3 R28, R31, |R28|, |R29|, !PT ;  /* 0x4000001c1f1c7276 */ /* 0x000fc8000780041d */
[----:B------:R-:W-:-:S07]  /*1350*/  FMNMX3 R26, R28, |R35|, |R33|, !PT ;  /* 0x400000231c1a7276 */ /* 0x000fce0007800421 */
.L_x_21:
[----:B------:R-:W-:Y:S05]  /*1360*/  @!P3 BRA `(.L_x_18) ;  /* 0x000000000098b947 */ /* 0x000fea0003800000 */
[----:B------:R-:W-:Y:S02]  /*1370*/  ISETP.GE.U32.AND P2, PT, R12, 0x3, PT ;  /* 0x000000030c00780c */ /* 0x000fe40003f46070 */
[----:B------:R-:W-:-:S11]  /*1380*/  ISETP.NE.AND P3, PT, R8, RZ, PT ;  /* 0x000000ff0800720c */ /* 0x000fd60003f65270 */
[----:B------:R-:W-:Y:S05]  /*1390*/  @!P2 BRA `(.L_x_22) ;  /* 0x000000000044a947 */ /* 0x000fea0003800000 */
        /* <DEDUP_REMOVED lines=17> */
.L_x_22:
[----:B------:R-:W-:Y:S05]  /*14b0*/  @!P3 BRA `(.L_x_18) ;  /* 0x000000000044b947 */ /* 0x000fea0003800000 */
[----:B------:R-:W-:-:S04]  /*14c0*/  IMAD.WIDE.U32 R24, R27, 0x4, R14 ;  /* 0x000000041b187825 */ /* 0x000fc800078e000e */
[----:B------:R-:W-:Y:S02]  /*14d0*/  IMAD.WIDE.U32 R22, R27, 0x4, R20 ;  /* 0x000000041b167825 */ /* 0x000fe400078e0014 */
[----:B0-----:R-:W2:Y:S04]  /*14e0*/  LDG.E.CONSTANT R27, desc[UR8][R24.64] ;  /* 0x00000008181b7981 */ /* 0x001ea8000c1e9900 */
[----:B------:R-:W2:Y:S01]  /*14f0*/  LDG.E.CONSTANT R28, desc[UR8][R22.64] ;  /* 0x00000008161c7981 */ /* 0x000ea2000c1e9900 */
[----:B------:R-:W-:Y:S01]  /*1500*/  ISETP.NE.AND P2, PT, R8, 0x1, PT ;  /* 0x000000010800780c */ /* 0x000fe20003f45270 */
[----:B--2---:R-:W-:-:S05]  /*1510*/  FADD R27, R27, -R28 ;  /* 0x8000001c1b1b7221 */ /* 0x004fca0000000000 */
[----:B------:R-:W-:-:S07]  /*1520*/  FMNMX R26, R26, |R27|, !PT ;  /* 0x4000001b1a1a7209 */ /* 0x000fce0007800000 */
[----:B------:R-:W-:Y:S05]  /*1530*/  @!P2 BRA `(.L_x_18) ;  /* 0x000000000024a947 */ /* 0x000fea0003800000 */
[----:B------:R-:W-:Y:S01]  /*1540*/  ISETP.NE.AND P2, PT, R8, 0x2, PT ;  /* 0x000000020800780c */ /* 0x000fe20003f45270 */
[----:B------:R-:W2:Y:S04]  /*1550*/  LDG.E.CONSTANT R27, desc[UR8][R24.64+0x4] ;  /* 0x00000408181b7981 */ /* 0x000ea8000c1e9900 */
[----:B------:R-:W2:Y:S08]  /*1560*/  LDG.E.CONSTANT R28, desc[UR8][R22.64+0x4] ;  /* 0x00000408161c7981 */ /* 0x000eb0000c1e9900 */
[----:B------:R-:W3:Y:S04]  /*1570*/  @P2 LDG.E.CONSTANT R29, desc[UR8][R24.64+0x8] ;  /* 0x00000808181d2981 */ /* 0x000ee8000c1e9900 */
[----:B------:R-:W3:Y:S01]  /*1580*/  @P2 LDG.E.CONSTANT R30, desc[UR8][R22.64+0x8] ;  /* 0x00000808161e2981 */ /* 0x000ee2000c1e9900 */
[----:B--2---:R-:W-:-:S05]  /*1590*/  FADD R27, R27, -R28 ;  /* 0x8000001c1b1b7221 */ /* 0x004fca0000000000 */
[----:B------:R-:W-:Y:S01]  /*15a0*/  FMNMX R26, R26, |R27|, !PT ;  /* 0x4000001b1a1a7209 */ /* 0x000fe20007800000 */
[----:B---3--:R-:W-:-:S05]  /*15b0*/  @P2 FADD R29, R29, -R30 ;  /* 0x8000001e1d1d2221 */ /* 0x008fca0000000000 */
[----:B------:R-:W-:-:S07]  /*15c0*/  @P2 FMNMX R26, R26, |R29|, !PT ;  /* 0x4000001d1a1a2209 */ /* 0x000fce0007800000 */
.L_x_18:
[----:B------:R-:W-:Y:S01]  /*15d0*/  HFMA2 R28, -RZ, RZ, 0, 0 ;  /* 0x00000000ff1c7431 */ /* 0x000fe200000001ff */
[----:B------:R-:W-:Y:S01]  /*15e0*/  MOV R27, RZ ;  /* 0x000000ff001b7202 */ /* 0x000fe20000000f00 */
[----:B------:R-:W-:Y:S06]  /*15f0*/  @!P0 BRA `(.L_x_23) ;  /* 0x0000000400008947 */ /* 0x000fec0003800000 */
[----:B------:R-:W-:Y:S02]  /*1600*/  MOV R28, RZ ;  /* 0x000000ff001c7202 */ /* 0x000fe40000000f00 */
[----:B------:R-:W-:-:S07]  /*1610*/  MOV R27, RZ ;  /* 0x000000ff001b7202 */ /* 0x000fce0000000f00 */
.L_x_24:
        /* <DEDUP_REMOVED lines=9> */
[----:B------:R-:W5:Y:S01]  /*16b0*/  LDG.E.CONSTANT R37, desc[UR8][R24.64+0x3c] ;  /* 0x00003c0818257981 */ /* 0x000f62000c1e9900 */
[----:B--2---:R-:W-:-:S03]  /*16c0*/  FADD R29, R29, -R30 ;  /* 0x8000001e1d1d7221 */ /* 0x004fc60000000000 */
[----:B------:R-:W4:Y:S01]  /*16d0*/  LDG.E.CONSTANT R30, desc[UR8][R22.64+0x8] ;  /* 0x00000808161e7981 */ /* 0x000f22000c1e9900 */
[----:B---3--:R-:W-:-:S03]  /*16e0*/  FADD R31, R31, -R32 ;  /* 0x800000201f1f7221 */ /* 0x008fc60000000000 */
[----:B------:R-:W5:Y:S02]  /*16f0*/  LDG.E.CONSTANT R32, desc[UR8][R22.64+0xc] ;  /* 0x00000c0816207981 */ /* 0x000f64000c1e9900 */
[----:B------:R-:W-:Y:S02]  /*1700*/  FMNMX3 R28, R28, |R29|, |R31|, !PT ;  /* 0x4000001d1c1c7276 */ /* 0x000fe4000780041f */
[----:B------:R-:W2:Y:S04]  /*1710*/  LDG.E.CONSTANT R29, desc[UR8][R22.64+0x10] ;  /* 0x00001008161d7981 */ /* 0x000ea8000c1e9900 */
[----:B------:R-:W3:Y:S01]  /*1720*/  LDG.E.CONSTANT R31, desc[UR8][R22.64+0x14] ;  /* 0x00001408161f7981 */ /* 0x000ee2000c1e9900 */
[----:B----4-:R-:W-:-:S03]  /*1730*/  FADD R33, R30, -R33 ;  /* 0x800000211e217221 */ /* 0x010fc60000000000 */
[----:B------:R-:W2:Y:S01]  /*1740*/  LDG.E.CONSTANT R30, desc[UR8][R24.64+0x10] ;  /* 0x00001008181e7981 */ /* 0x000ea2000c1e9900 */
[----:B-----5:R-:W-:-:S03]  /*1750*/  FADD R32, R32, -R35 ;  /* 0x8000002320207221 */ /* 0x020fc60000000000 */
[----:B------:R-:W4:Y:S02]  /*1760*/  LDG.E.CONSTANT R35, desc[UR8][R24.64+0x1c] ;  /* 0x00001c0818237981 */ /* 0x000f24000c1e9900 */
[----:B------:R-:W-:Y:S02]  /*1770*/  FMNMX3 R28, R28, |R33|, |R32|, !PT ;  /* 0x400000211c1c7276 */ /* 0x000fe40007800420 */
[----:B------:R-:W5:Y:S01]  /*1780*/  LDG.E.CONSTANT R33, desc[UR8][R24.64+0x18] ;  /* 0x0000180818217981 */ /* 0x000f62000c1e9900 */
[----:B---3--:R-:W-:-:S03]  /*1790*/  FADD R31, R31, -R34 ;  /* 0x800000221f1f7221 */ /* 0x008fc60000000000 */
[----:B------:R-:W4:Y:S04]  /*17a0*/  LDG.E.CONSTANT R32, desc[UR8][R22.64+0x1c] ;  /* 0x00001c0816207981 */ /* 0x000f28000c1e9900 */
[----:B------:R-:W3:Y:S01]  /*17b0*/  LDG.E.CONSTANT R34, desc[UR8][R24.64+0x24] ;  /* 0x0000240818227981 */ /* 0x000ee2000c1e9900 */
[----:B--2---:R-:W-:-:S03]  /*17c0*/  FADD R29, R29, -R30 ;  /* 0x8000001e1d1d7221 */ /* 0x004fc60000000000 */
[----:B------:R-:W5:Y:S02]  /*17d0*/  LDG.E.CONSTANT R30, desc[UR8][R22.64+0x18] ;  /* 0x00001808161e7981 */ /* 0x000f64000c1e9900 */
[----:B------:R-:W-:Y:S02]  /*17e0*/  FMNMX3 R28, R28, |R29|, |R31|, !PT ;  /* 0x4000001d1c1c7276 */ /* 0x000fe4000780041f */
[----:B------:R-:W2:Y:S04]  /*17f0*/  LDG.E.CONSTANT R29, desc[UR8][R22.64+0x20] ;  /* 0x00002008161d7981 */ /* 0x000ea8000c1e9900 */
[----:B------:R-:W3:Y:S01]  /*1800*/  LDG.E.CONSTANT R31, desc[UR8][R22.64+0x24] ;  /* 0x00002408161f7981 */ /* 0x000ee2000c1e9900 */
[----:B-----5:R-:W-:-:S03]  /*1810*/  FADD R33, R30, -R33 ;  /* 0x800000211e217221 */ /* 0x020fc60000000000 */
[----:B------:R-:W2:Y:S01]  /*1820*/  LDG.E.CONSTANT R30, desc[UR8][R24.64+0x20] ;  /* 0x00002008181e7981 */ /* 0x000ea2000c1e9900 */
[----:B----4-:R-:W-:-:S03]  /*1830*/  FADD R32, R32, -R35 ;  /* 0x8000002320207221 */ /* 0x010fc60000000000 */
[----:B------:R-:W4:Y:S02]  /*1840*/  LDG.E.CONSTANT R35, desc[UR8][R24.64+0x2c] ;  /* 0x00002c0818237981 */ /* 0x000f24000c1e9900 */
[----:B------:R-:W-:Y:S02]  /*1850*/  FMNMX3 R28, R28, |R33|, |R32|, !PT ;  /* 0x400000211c1c7276 */ /* 0x000fe40007800420 */
[----:B------:R-:W5:Y:S04]  /*1860*/  LDG.E.CONSTANT R33, desc[UR8][R24.64+0x28] ;  /* 0x0000280818217981 */ /* 0x000f68000c1e9900 */
[----:B------:R-:W4:Y:S01]  /*1870*/  LDG.E.CONSTANT R32, desc[UR8][R22.64+0x2c] ;  /* 0x00002c0816207981 */ /* 0x000f22000c1e9900 */
[----:B--2---:R-:W-:-:S03]  /*1880*/  FADD R29, R29, -R30 ;  /* 0x8000001e1d1d7221 */ /* 0x004fc60000000000 */
[----:B------:R-:W5:Y:S01]  /*1890*/  LDG.E.CONSTANT R30, desc[UR8][R22.64+0x28] ;  /* 0x00002808161e7981 */ /* 0x000f62000c1e9900 */
[----:B---3--:R-:W-:-:S03]  /*18a0*/  FADD R31, R31, -R34 ;  /* 0x800000221f1f7221 */ /* 0x008fc60000000000 */
[----:B------:R-:W2:Y:S02]  /*18b0*/  LDG.E.CONSTANT R34, desc[UR8][R22.64+0x3c] ;  /* 0x00003c0816227981 */ /* 0x000ea4000c1e9900 */
[----:B------:R-:W-:Y:S02]  /*18c0*/  FMNMX3 R29, R28, |R29|, |R31|, !PT ;  /* 0x4000001d1c1d7276 */ /* 0x000fe4000780041f */
[----:B------:R-:W3:Y:S01]  /*18d0*/  LDG.E.CONSTANT R28, desc[UR8][R22.64+0x30] ;  /* 0x00003008161c7981 */ /* 0x000ee2000c1e9900 */
[----:B----4-:R-:W-:-:S03]  /*18e0*/  FADD R32, R32, -R35 ;  /* 0x8000002320207221 */ /* 0x010fc60000000000 */
[----:B------:R-:W3:Y:S04]  /*18f0*/  LDG.E.CONSTANT R31, desc[UR8][R24.64+0x30] ;  /* 0x00003008181f7981 */ /* 0x000ee8000c1e9900 */
[----:B------:R-:W4:Y:S01]  /*1900*/  LDG.E.CONSTANT R35, desc[UR8][R24.64+0x38] ;  /* 0x0000380818237981 */ /* 0x000f22000c1e9900 */
[----:B-----5:R-:W-:-:S03]  /*1910*/  FADD R30, R30, -R33 ;  /* 0x800000211e1e7221 */ /* 0x020fc60000000000 */
[----:B------:R-:W5:Y:S02]  /*1920*/  LDG.E.CONSTANT R33, desc[UR8][R24.64+0x34] ;  /* 0x0000340818217981 */ /* 0x000f64000c1e9900 */
[----:B------:R-:W-:Y:S02]  /*1930*/  FMNMX3 R29, R29, |R30|, |R32|, !PT ;  /* 0x4000001e1d1d7276 */ /* 0x000fe40007800420 */
[----:B------:R-:W5:Y:S04]  /*1940*/  LDG.E.CONSTANT R32, desc[UR8][R22.64+0x34] ;  /* 0x0000340816207981 */ /* 0x000f68000c1e9900 */
[----:B------:R-:W4:Y:S01]  /*1950*/  LDG.E.CONSTANT R30, desc[UR8][R22.64+0x38] ;  /* 0x00003808161e7981 */ /* 0x000f22000c1e9900 */
[----:B------:R-:W-:-:S04]  /*1960*/  IADD3 R27, PT, PT, R27, 0x10, RZ ;  /* 0x000000101b1b7810 */ /* 0x000fc80007ffe0ff */
[----:B------:R-:W-:Y:S01]  /*1970*/  ISETP.NE.AND P0, PT, R27, UR12, PT ;  /* 0x0000000c1b007c0c */ /* 0x000fe2000bf05270 */
[----:B---3--:R-:W-:Y:S01]  /*1980*/  FADD R28, R28, -R31 ;  /* 0x8000001f1c1c7221 */ /* 0x008fe20000000000 */
[----:B--2---:R-:W-:Y:S01]  /*1990*/  FADD R34, R34, -R37 ;  /* 0x8000002522227221 */ /* 0x004fe20000000000 */
[----:B-----5:R-:W-:Y:S01]  /*19a0*/  FADD R32, R32, -R33 ;  /* 0x8000002120207221 */ /* 0x020fe20000000000 */
[----:B----4-:R-:W-:-:S04]  /*19b0*/  FADD R35, R30, -R35 ;  /* 0x800000231e237221 */ /* 0x010fc80000000000 */
[----:B------:R-:W-:-:S04]  /*19c0*/  FMNMX3 R28, R29, |R28|, |R32|, !PT ;  /* 0x4000001c1d1c7276 */ /* 0x000fc80007800420 */
[----:B------:R-:W-:Y:S01]  /*19d0*/  FMNMX3 R28, R28, |R35|, |R34|, !PT ;  /* 0x400000231c1c7276 */ /* 0x000fe20007800422 */
[----:B------:R-:W-:Y:S06]  /*19e0*/  @P0 BRA `(.L_x_24) ;  /* 0xfffffffc000c0947 */ /* 0x000fec000383ffff */
[----:B------:R-:W-:-:S07]  /*19f0*/  MOV R27, UR12 ;  /* 0x0000000c001b7c02 */ /* 0x000fce0008000f00 */
.L_x_23:
        /* <DEDUP_REMOVED lines=23> */
[----:B------:R-:W4:Y:S01]  /*1b70*/  LDG.E.CONSTANT R30, desc[UR8][R22.64+0x18] ;  /* 0x00001808161e7981 */ /* 0x000f22000c1e9900 */
[----:B-----5:R-:W-:-:S03]  /*1b80*/  FADD R32, R32, -R35 ;  /* 0x8000002320207221 */ /* 0x020fc60000000000 */
[----:B------:R-:W5:Y:S02]  /*1b90*/  LDG.E.CONSTANT R35, desc[UR8][R22.64+0x1c] ;  /* 0x00001c0816237981 */ /* 0x000f64000c1e9900 */
[----:B------:R-:W-:Y:S02]  /*1ba0*/  FMNMX3 R28, R28, |R33|, |R32|, !PT ;  /* 0x400000211c1c7276 */ /* 0x000fe40007800420 */
[----:B------:R-:W2:Y:S04]  /*1bb0*/  LDG.E.CONSTANT R32, desc[UR8][R24.64+0x10] ;  /* 0x0000100818207981 */ /* 0x000ea8000c1e9900 */
[----:B------:R-:W4:Y:S01]  /*1bc0*/  LDG.E.CONSTANT R33, desc[UR8][R24.64+0x18] ;  /* 0x0000180818217981 */ /* 0x000f22000c1e9900 */
[----:B---3--:R-:W-:Y:S01]  /*1bd0*/  FADD R31, R31, -R34 ;  /* 0x800000221f1f7221 */ /* 0x008fe20000000000 */
[----:B------:R-:W-:Y:S01]  /*1be0*/  IADD3 R27, PT, PT, R27, 0x8, RZ ;  /* 0x000000081b1b7810 */ /* 0x000fe20007ffe0ff */
[----:B-----5:R-:W-:Y:S01]  /*1bf0*/  FADD R35, R35, -R36 ;  /* 0x8000002423237221 */ /* 0x020fe20000000000 */
[----:B--2---:R-:W-:Y:S01]  /*1c00*/  FADD R29, R29, -R32 ;  /* 0x800000201d1d7221 */ /* 0x004fe20000000000 */
[----:B----4-:R-:W-:-:S04]  /*1c10*/  FADD R33, R30, -R33 ;  /* 0x800000211e217221 */ /* 0x010fc80000000000 */
[----:B------:R-:W-:-:S04]  /*1c20*/  FMNMX3 R28, R28, |R29|, |R31|, !PT ;  /* 0x4000001d1c1c7276 */ /* 0x000fc8000780041f */
[----:B------:R-:W-:-:S07]  /*1c30*/  FMNMX3 R28, R28, |R33|, |R35|, !PT ;  /* 0x400000211c1c7276 */ /* 0x000fce0007800423 */
.L_x_26:
        /* <DEDUP_REMOVED lines=8> */
[----:B------:R-:W3:Y:S04]  /*1cc0*/  LDG.E.CONSTANT R32, desc[UR8][R22.64+0x4] ;  /* 0x0000040816207981 */ /* 0x000ee8000c1e9900 */
[----:B------:R-:W2:Y:S04]  /*1cd0*/  LDG.E.CONSTANT R31, desc[UR8][R24.64] ;  /* 0x00000008181f7981 */ /* 0x000ea8000c1e9900 */
        /* <DEDUP_REMOVED lines=12> */
.L_x_27:
        /* <DEDUP_REMOVED lines=9> */
[----:B------:R-:W-:Y:S01]  /*1e30*/  UISETP.NE.AND UP0, UPT, UR5, 0x2, UPT ;  /* 0x000000020500788c */ /* 0x000fe2000bf05270 */
[----:B------:R-:W2:Y:S04]  /*1e40*/  LDG.E.CONSTANT R24, desc[UR8][R22.64+0x4] ;  /* 0x0000040816187981 */ /* 0x000ea8000c1e9900 */
[----:B------:R-:W2:Y:S01]  /*1e50*/  LDG.E.CONSTANT R25, desc[UR8][R18.64+0x4] ;  /* 0x0000040812197981 */ /* 0x000ea2000c1e9900 */
[----:B------:R-:W-:-:S13]  /*1e60*/  PLOP3.LUT P0, PT, PT, PT, UP0, 0x80, 0x8 ;  /* 0x000000000008781c */ /* 0x000fda0003f0f008 */
[----:B------:R-:W3:Y:S04]  /*1e70*/  @P0 LDG.E.CONSTANT R27, desc[UR8][R22.64+0x8] ;  /* 0x00000808161b0981 */ /* 0x000ee8000c1e9900 */
[----:B------:R-:W3:Y:S01]  /*1e80*/  @P0 LDG.E.CONSTANT R30, desc[UR8][R18.64+0x8] ;  /* 0x00000808121e0981 */ /* 0x000ee2000c1e9900 */
[----:B--2---:R-:W-:-:S05]  /*1e90*/  FADD R25, R24, -R25 ;  /* 0x8000001918197221 */ /* 0x004fca0000000000 */
[----:B------:R-:W-:Y:S01]  /*1ea0*/  FMNMX R28, R28, |R25|, !PT ;  /* 0x400000191c1c7209 */ /* 0x000fe20007800000 */
[----:B---3--:R-:W-:-:S05]  /*1eb0*/  @P0 FADD R27, R27, -R30 ;  /* 0x8000001e1b1b0221 */ /* 0x008fca0000000000 */
[----:B------:R-:W-:-:S07]  /*1ec0*/  @P0 FMNMX R28, R28, |R27|, !PT ;  /* 0x4000001b1c1c0209 */ /* 0x000fce0007800000 */
.L_x_25:
[----:B------:R-:W-:Y:S01]  /*1ed0*/  HFMA2 R24, -RZ, RZ, 0, 0 ;  /* 0x00000000ff187431 */ /* 0x000fe200000001ff */
[----:B------:R-:W-:Y:S06]  /*1ee0*/  @!P1 BRA `(.L_x_28) ;  /* 0x0000000800349947 */ /* 0x000fec0003800000 */
[----:B------:R-:W-:Y:S02]  /*1ef0*/  ISETP.GE.U32.AND P0, PT, R0, 0xf, PT ;  /* 0x0000000f0000780c */ /* 0x000fe40003f06070 */
[----:B------:R-:W-:-:S11]  /*1f00*/  CS2R R24, SRZ ;  /* 0x0000000000187805 */ /* 0x000fd6000001ff00 */
[----:B------:R-:W-:Y:S05]  /*1f10*/  @!P0 BRA `(.L_x_29) ;  /* 0x0000000000fc8947 */ /* 0x000fea0003800000 */
[----:B------:R-:W-:-:S07]  /*1f20*/  CS2R R24, SRZ ;  /* 0x0000000000187805 */ /* 0x000fce000001ff00 */
.L_x_30:
        /* <DEDUP_REMOVED lines=16> */
[----:B------:R-:W3:Y:S04]  /*2030*/  LDG.E.CONSTANT R24, desc[UR8][R22.64+0x10] ;  /* 0x0000100816187981 */ /* 0x000ee8000c1e9900 */
[----:B------:R-:W3:Y:S01]  /*2040*/  LDG.E.CONSTANT R29, desc[UR8][R18.64+0x10] ;  /* 0x00001008121d7981 */ /* 0x000ee2000c1e9900 */
[----:B-----5:R-:W-:-:S03]  /*2050*/  FADD R33, R33, -R34 ;  /* 0x8000002221217221 */ /* 0x020fc60000000000 */
[----:B------:R-:W5:Y:S01]  /*2060*/  LDG.E.CONSTANT R34, desc[UR8][R18.64+0x18] ;  /* 0x0000180812227981 */ /* 0x000f62000c1e9900 */
[----:B----4-:R-:W-:-:S03]  /*2070*/  FADD R30, R30, -R31 ;  /* 0x8000001f1e1e7221 */ /* 0x010fc60000000000 */
[----:B------:R-:W2:Y:S02]  /*2080*/  LDG.E.CONSTANT R31, desc[UR8][R22.64+0x14] ;  /* 0x00001408161f7981 */ /* 0x000ea4000c1e9900 */
[----:B------:R-:W-:Y:S02]  /*2090*/  FMNMX3 R27, R27, |R30|, |R33|, !PT ;  /* 0x4000001e1b1b7276 */ /* 0x000fe40007800421 */
[----:B------:R-:W5:Y:S01]  /*20a0*/  LDG.E.CONSTANT R33, desc[UR8][R22.64+0x18] ;  /* 0x0000180816217981 */ /* 0x000f62000c1e9900 */
[----:B---3--:R-:W-:-:S03]  /*20b0*/  FADD R30, R24, -R29 ;  /* 0x8000001d181e7221 */ /* 0x008fc60000000000 */
[----:B------:R-:W3:Y:S01]  /*20c0*/  LDG.E.CONSTANT R29, desc[UR8][R22.64+0x1c] ;  /* 0x00001c08161d7981 */ /* 0x000ee2000c1e9900 */
[----:B--2---:R-:W-:-:S03]  /*20d0*/  FADD R31, R31, -R32 ;  /* 0x800000201f1f7221 */ /* 0x004fc60000000000 */
[----:B------:R-:W2:Y:S02]  /*20e0*/  LDG.E.CONSTANT R32, desc[UR8][R18.64+0x20] ;  /* 0x0000200812207981 */ /* 0x000ea4000c1e9900 */
[----:B------:R-:W-:Y:S02]  /*20f0*/  FMNMX3 R27, R27, |R30|, |R31|, !PT ;  /* 0x4000001e1b1b7276 */ /* 0x000fe4000780041f */
[----:B------:R-:W3:Y:S01]  /*2100*/  LDG.E.CONSTANT R30, desc[UR8][R18.64+0x1c] ;  /* 0x00001c08121e7981 */ /* 0x000ee2000c1e9900 */
[----:B-----5:R-:W-:-:S03]  /*2110*/  FADD R24, R33, -R34 ;  /* 0x8000002221187221 */ /* 0x020fc60000000000 */
[----:B------:R-:W2:Y:S04]  /*2120*/  LDG.E.CONSTANT R31, desc[UR8][R22.64+0x20] ;  /* 0x00002008161f7981 */ /* 0x000ea8000c1e9900 */
[----:B------:R-:W4:Y:S04]  /*2130*/  LDG.E.CONSTANT R33, desc[UR8][R22.64+0x24] ;  /* 0x0000240816217981 */ /* 0x000f28000c1e9900 */
[----:B------:R-:W4:Y:S01]  /*2140*/  LDG.E.CONSTANT R34, desc[UR8][R18.64+0x24] ;  /* 0x0000240812227981 */ /* 0x000f22000c1e9900 */
[----:B---3--:R-:W-:-:S03]  /*2150*/  FADD R29, R29, -R30 ;  /* 0x8000001e1d1d7221 */ /* 0x008fc60000000000 */
[----:B------:R-:W3:Y:S01]  /*2160*/  LDG.E.CONSTANT R30, desc[UR8][R22.64+0x30] ;  /* 0x00003008161e7981 */ /* 0x000ee2000c1e9900 */
[----:B--2---:R-:W-:Y:S01]  /*2170*/  FADD R31, R31, -R32 ;  /* 0x800000201f1f7221 */ /* 0x004fe20000000000 */
[----:B------:R-:W-:Y:S02]  /*2180*/  FMNMX3 R24, R27, |R24|, |R29|, !PT ;  /* 0x400000181b187276 */ /* 0x000fe4000780041d */
[----:B------:R-:W2:Y:S04]  /*2190*/  LDG.E.CONSTANT R32, desc[UR8][R18.64+0x28] ;  /* 0x0000280812207981 */ /* 0x000ea8000c1e9900 */
[----:B------:R-:W2:Y:S01]  /*21a0*/  LDG.E.CONSTANT R29, desc[UR8][R22.64+0x28] ;  /* 0x00002808161d7981 */ /* 0x000ea2000c1e9900 */
[----:B----4-:R-:W-:-:S03]  /*21b0*/  FADD R33, R33, -R34 ;  /* 0x8000002221217221 */ /* 0x010fc60000000000 */
[----:B------:R-:W4:Y:S04]  /*21c0*/  LDG.E.CONSTANT R34, desc[UR8][R22.64+0x2c] ;  /* 0x00002c0816227981 */ /* 0x000f28000c1e9900 */
[----:B------:R-:W3:Y:S01]  /*21d0*/  LDG.E.CONSTANT R27, desc[UR8][R18.64+0x30] ;  /* 0x00003008121b7981 */ /* 0x000ee2000c1e9900 */
[----:B------:R-:W-:-:S03]  /*21e0*/  FMNMX3 R24, R24, |R31|, |R33|, !PT ;  /* 0x4000001f18187276 */ /* 0x000fc60007800421 */
[----:B------:R-:W5:Y:S01]  /*21f0*/  LDG.E.CONSTANT R31, desc[UR8][R22.64+0x34] ;  /* 0x00003408161f7981 */ /* 0x000f62000c1e9900 */
[----:B------:R-:W-:Y:S01]  /*2200*/  IADD3 R25, PT, PT, R25, 0x10, RZ ;  /* 0x0000001019197810 */ /* 0x000fe20007ffe0ff */
[----:B--2---:R-:W-:Y:S02]  /*2210*/  FADD R33, R29, -R32 ;  /* 0x800000201d217221 */ /* 0x004fe40000000000 */
[----:B------:R-:W2:Y:S01]  /*2220*/  LDG.E.CONSTANT R29, desc[UR8][R22.64+0x38] ;  /* 0x00003808161d7981 */ /* 0x000ea2000c1e9900 */
[----:B----4-:R-:W-:-:S03]  /*2230*/  FADD R34, R34, -R35 ;  /* 0x8000002322227221 */ /* 0x010fc60000000000 */
[----:B------:R-:W4:Y:S01]  /*2240*/  LDG.E.CONSTANT R32, desc[UR8][R22.64+0x3c] ;  /* 0x00003c0816207981 */ /* 0x000f22000c1e9900 */
[----:B---3--:R-:W-:-:S03]  /*2250*/  FADD R27, R30, -R27 ;  /* 0x8000001b1e1b7221 */ /* 0x008fc60000000000 */
[----:B------:R-:W2:Y:S04]  /*2260*/  LDG.E.CONSTANT R30, desc[UR8][R18.64+0x38] ;  /* 0x00003808121e7981 */ /* 0x000ea8000c1e9900 */
[----:B------:R-:W4:Y:S01]  /*2270*/  LDG.E.CONSTANT R35, desc[UR8][R18.64+0x3c] ;  /* 0x00003c0812237981 */ /* 0x000f22000c1e9900 */
[----:B------:R-:W-:Y:S01]  /*2280*/  ISETP.NE.AND P0, PT, R25, R4, PT ;  /* 0x000000041900720c */ /* 0x000fe20003f05270 */
[----:B-----5:R-:W-:Y:S01]  /*2290*/  FADD R31, R31, -R36 ;  /* 0x800000241f1f7221 */ /* 0x020fe20000000000 */
[----:B------:R-:W-:-:S04]  /*22a0*/  FMNMX3 R24, R24, |R33|, |R34|, !PT ;  /* 0x4000002118187276 */ /* 0x000fc80007800422 */
[----:B------:R-:W-:Y:S01]  /*22b0*/  FMNMX3 R24, R24, |R27|, |R31|, !PT ;  /* 0x4000001b18187276 */ /* 0x000fe2000780041f */
[----:B--2---:R-:W-:Y:S01]  /*22c0*/  FADD R29, R29, -R30 ;  /* 0x8000001e1d1d7221 */ /* 0x004fe20000000000 */
[----:B----4-:R-:W-:-:S05]  /*22d0*/  FADD R32, R32, -R35 ;  /* 0x8000002320207221 */ /* 0x010fca0000000000 */
[----:B------:R-:W-:Y:S01]  /*22e0*/  FMNMX3 R24, R24, |R29|, |R32|, !PT ;  /* 0x4000001d18187276 */ /* 0x000fe20007800420 */
[----:B------:R-:W-:Y:S06]  /*22f0*/  @P0 BRA `(.L_x_30) ;  /* 0xfffffffc000c0947 */ /* 0x000fec000383ffff */
[----:B------:R-:W-:-:S07]  /*2300*/  MOV R25, R4 ;  /* 0x0000000400197202 */ /* 0x000fce0000000f00 */
.L_x_29:
        /* <DEDUP_REMOVED lines=24> */
[----:B------:R-:W5:Y:S01]  /*2490*/  LDG.E.CONSTANT R35, desc[UR8][R18.64+0x14] ;  /* 0x0000140812237981 */ /* 0x000f62000c1e9900 */
[----:B----4-:R-:W-:-:S03]  /*24a0*/  FADD R31, R31, -R32 ;  /* 0x800000201f1f7221 */ /* 0x010fc60000000000 */
[----:B------:R-:W5:Y:S01]  /*24b0*/  LDG.E.CONSTANT R32, desc[UR8][R22.64+0x14] ;  /* 0x0000140816207981 */ /* 0x000f62000c1e9900 */
[----:B--2---:R-:W-:-:S03]  /*24c0*/  FADD R27, R27, -R30 ;  /* 0x8000001e1b1b7221 */ /* 0x004fc60000000000 */
[----:B------:R-:W3:Y:S01]  /*24d0*/  LDG.E.CONSTANT R30, desc[UR8][R18.64+0x18] ;  /* 0x00001808121e7981 */ /* 0x000ee2000c1e9900 */
[----:B------:R-:W-:Y:S01]  /*24e0*/  FMNMX3 R24, R24, |R31|, |R34|, !PT ;  /* 0x4000001f18187276 */ /* 0x000fe20007800422 */
[----:B------:R-:W-:Y:S01]  /*24f0*/  FADD R33, R33, -R36 ;  /* 0x8000002421217221 */ /* 0x000fe20000000000 */
[----:B------:R-:W-:Y:S01]  /*2500*/  IADD3 R25, PT, PT, R25, 0x8, RZ ;  /* 0x0000000819197810 */ /* 0x000fe20007ffe0ff */
[----:B-----5:R-:W-:Y:S01]  /*2510*/  FADD R32, R32, -R35 ;  /* 0x8000002320207221 */ /* 0x020fe20000000000 */
[----:B---3--:R-:W-:-:S04]  /*2520*/  FADD R29, R29, -R30 ;  /* 0x8000001e1d1d7221 */ /* 0x008fc80000000000 */
[----:B------:R-:W-:-:S04]  /*2530*/  FMNMX3 R24, R24, |R27|, |R32|, !PT ;  /* 0x4000001b18187276 */ /* 0x000fc80007800420 */
[----:B------:R-:W-:-:S07]  /*2540*/  FMNMX3 R24, R24, |R29|, |R33|, !PT ;  /* 0x4000001d18187276 */ /* 0x000fce0007800421 */
.L_x_31:
        /* <DEDUP_REMOVED lines=21> */
.L_x_32:
[----:B------:R-:W-:Y:S05]  /*26a0*/  @!P1 BRA `(.L_x_28) ;  /* 0x0000000000449947 */ /* 0x000fea0003800000 */
[----:B------:R-:W-:-:S04]  /*26b0*/  IMAD.WIDE.U32 R18, R25, 0x4, R14 ;  /* 0x0000000419127825 */ /* 0x000fc800078e000e */
[----:B------:R-:W-:Y:S01]  /*26c0*/  IMAD.WIDE.U32 R20, R25, 0x4, R20 ;  /* 0x0000000419147825 */ /* 0x000fe200078e0014 */
        /* <DEDUP_REMOVED lines=15> */
.L_x_28:
[CC--:B------:R-:W-:Y:S02]  /*27c0*/  FSETP.GEU.AND P0, PT, R26.reuse, R9.reuse, PT ;  /* 0x000000091a00720b */ /* 0x0c0fe40003f0e000 */
[----:B------:R-:W-:Y:S02]  /*27d0*/  IADD3 R18, PT, PT, R7, 0x1, RZ ;  /* 0x0000000107127810 */ /* 0x000fe40007ffe0ff */
[----:B------:R-:W-:Y:S02]  /*27e0*/  FSEL R9, R26, R9, !P0 ;  /* 0x000000091a097208 */ /* 0x000fe40004000000 */
[----:B------:R-:W-:Y:S02]  /*27f0*/  IADD3 R19, PT, PT, R5, 0x1, RZ ;  /* 0x0000000105137810 */ /* 0x000fe40007ffe0ff */
[-C--:B------:R-:W-:Y:S02]  /*2800*/  FSETP.GEU.AND P0, PT, R28, R9.reuse, PT ;  /* 0x000000091c00720b */ /* 0x080fe40003f0e000 */
[----:B------:R-:W-:-:S11]  /*2810*/  FSETP.GEU.AND P1, PT, R24, R9, PT ;  /* 0x000000091800720b */ /* 0x000fd60003f2e000 */
[----:B------:R-:W-:Y:S02]  /*2820*/  @P0 IADD3 R18, PT, PT, R7, RZ, RZ ;  /* 0x000000ff07120210 */ /* 0x000fe40007ffe0ff */
[----:B------:R-:W-:Y:S02]  /*2830*/  @P1 IADD3 R19, PT, PT, R5, RZ, RZ ;  /* 0x000000ff05131210 */ /* 0x000fe40007ffe0ff */
[----:B------:R-:W-:Y:S02]  /*2840*/  MOV R7, R18 ;  /* 0x0000001200077202 */ /* 0x000fe40000000f00 */
[----:B------:R-:W-:-:S07]  /*2850*/  MOV R5, R19 ;  /* 0x0000001300057202 */ /* 0x000fce0000000f00 */
.L_x_12:
[----:B0-----:R-:W-:Y:S05]  /*2860*/  BSYNC.RECONVERGENT B0 ;  /* 0x0000000000007941 */ /* 0x001fea0003800200 */
.L_x_11:
[----:B------:R-:W0:Y:S01]  /*2870*/  LDCU UR6, c[0x0][0x398] ;  /* 0x00007300ff0677ac */ /* 0x000e220008000800 */
[----:B------:R-:W-:-:S04]  /*2880*/  UIADD3 UR4, UPT, UPT, UR4, 0x1, URZ ;  /* 0x0000000104047890 */ /* 0x000fc8000fffe0ff */
[----:B0-----:R-:W-:-:S09]  /*2890*/  UISETP.NE.AND UP0, UPT, UR4, UR6, UPT ;  /* 0x000000060400728c */ /* 0x001fd2000bf05270 */
[----:B------:R-:W-:Y:S05]  /*28a0*/  BRA.U !UP0, `(.L_x_9) ;  /* 0x0000001108f87547 */ /* 0x000fea000b800000 */
[----:B------:R-:W-:Y:S05]  /*28b0*/  BRA `(.L_x_33) ;  /* 0xffffffd800747947 */ /* 0x000fea000383ffff */
.L_x_10:
[----:B------:R-:W-:Y:S01]  /*28c0*/  ISETP.GE.AND P0, PT, R9, 0x1, PT ;  /* 0x000000010900780c */ /* 0x000fe20003f06270 */
[----:B------:R-:W-:-:S12]  /*28d0*/  HFMA2 R5, -RZ, RZ, 0, 0 ;  /* 0x00000000ff057431 */ /* 0x000fd800000001ff */
[----:B------:R-:W-:Y:S05]  /*28e0*/  @!P0 BRA `(.L_x_9) ;  /* 0x0000001000e88947 */ /* 0x000fea0003800000 */
[C---:B------:R-:W-:Y:S01]  /*28f0*/  LOP3.LUT R22, R9.reuse, 0xf, RZ, 0xc0, !PT ;  /* 0x0000000f09167812 */ /* 0x040fe200078ec0ff */
[----:B------:R-:W-:Y:S01]  /*2900*/  UMOV UR4, URZ ;  /* 0x000000ff00047c82 */ /* 0x000fe20008000000 */
[C---:B------:R-:W-:Y:S02]  /*2910*/  LOP3.LUT R21, R9.reuse, 0x7, RZ, 0xc0, !PT ;  /* 0x0000000709157812 */ /* 0x040fe400078ec0ff */
[C---:B------:R-:W-:Y:S02]  /*2920*/  LOP3.LUT R12, R9.reuse, 0x7ffffff0, RZ, 0xc0, !PT ;  /* 0x7ffffff0090c7812 */ /* 0x040fe400078ec0ff */
[----:B------:R-:W-:Y:S02]  /*2930*/  LOP3.LUT R4, R9, 0x3, RZ, 0xc0, !PT ;  /* 0x0000000309047812 */ /* 0x000fe400078ec0ff */
[----:B------:R-:W-:Y:S02]  /*2940*/  MOV R13, RZ ;  /* 0x000000ff000d7202 */ /* 0x000fe40000000f00 */
[----:B------:R-:W-:-:S02]  /*2950*/  MOV R5, RZ ;  /* 0x000000ff00057202 */ /* 0x000fc40000000f00 */
[----:B------:R-:W-:Y:S02]  /*2960*/  MOV R7, RZ ;  /* 0x000000ff00077202 */ /* 0x000fe40000000f00 */
[----:B------:R-:W-:Y:S02]  /*2970*/  IADD3 R20, PT, PT, R22, -0x1, RZ ;  /* 0xffffffff16147810 */ /* 0x000fe40007ffe0ff */
[----:B------:R-:W-:-:S07]  /*2980*/  IADD3 R18, PT, PT, R21, -0x1, RZ ;  /* 0xffffffff15127810 */ /* 0x000fce0007ffe0ff */
.L_x_46:
[----:B------:R-:W-:Y:S01]  /*2990*/  ISETP.NE.AND P0, PT, R6, UR4, PT ;  /* 0x0000000406007c0c */ /* 0x000fe2000bf05270 */
[----:B------:R-:W-:-:S12]  /*29a0*/  BSSY.RECONVERGENT B0, `(.L_x_34) ;  /* 0x000012a000007945 */ /* 0x000fd80003800200 */
[----:B------:R-:W-:Y:S05]  /*29b0*/  @!P0 BRA `(.L_x_35) ;  /* 0x0000001000a08947 */ /* 0x000fea0003800000 */
[----:B------:R-:W1:Y:S01]  /*29c0*/  LDC R9, c[0x0][0x3a0] ;  /* 0x0000e800ff097b82 */ /* 0x000e620000000800 */
[----:B------:R-:W-:Y:S01]  /*29d0*/  HFMA2 R17, -RZ, RZ, 0, 0 ;  /* 0x00000000ff117431 */ /* 0x000fe200000001ff */
[----:B------:R-:W-:-:S06]  /*29e0*/  MOV R0, RZ ;  /* 0x000000ff00007202 */ /* 0x000fcc0000000f00 */
[----:B------:R-:W2:Y:S01]  /*29f0*/  LDC.64 R2, c[0x0][0x388] ;  /* 0x0000e200ff027b82 */ /* 0x000ea20000000a00 */
[C---:B-1----:R-:W-:Y:S01]  /*2a00*/  ISETP.GE.U32.AND P1, PT, R9.reuse, 0x10, PT ;  /* 0x000000100900780c */ /* 0x042fe20003f26070 */
[----:B------:R-:W-:-:S04]  /*2a10*/  IMAD R9, R9, UR4, RZ ;  /* 0x0000000409097c24 */ /* 0x000fc8000f8e02ff */
[----:B--2---:R-:W-:-:S08]  /*2a20*/  IMAD.WIDE.U32 R2, R9, 0x4, R2 ;  /* 0x0000000409027825 */ /* 0x004fd000078e0002 */
[----:B------:R-:W-:Y:S05]  /*2a30*/  @!P1 BRA `(.L_x_36) ;  /* 0x0000000400009947 */ /* 0x000fea0003800000 */
[----:B------:R-:W-:Y:S02]  /*2a40*/  MOV R0, RZ ;  /* 0x000000ff00007202 */ /* 0x000fe40000000f00 */
[----:B------:R-:W-:-:S07]  /*2a50*/  MOV R17, RZ ;  /* 0x000000ff00117202 */ /* 0x000fce0000000f00 */
.L_x_37:
        /* <DEDUP_REMOVED lines=11> */
[----:B------:R-:W5:Y:S04]  /*2b10*/  LDG.E.CONSTANT R34, desc[UR8][R10.64+0x10] ;  /* 0x000010080a227981 */ /* 0x000f68000c1e9900 */
        /* <DEDUP_REMOVED lines=8> */
[----:B------:R-:W3:Y:S04]  /*2ba0*/  LDG.E.CONSTANT R23, desc[UR8][R8.64+0x1c] ;  /* 0x00001c0808177981 */ /* 0x000ee8000c1e9900 */
[----:B------:R-:W3:Y:S01]  /*2bb0*/  LDG.E.CONSTANT R24, desc[UR8][R10.64+0x1c] ;  /* 0x00001c080a187981 */ /* 0x000ee2000c1e9900 */
[----:B------:R-:W-:Y:S01]  /*2bc0*/  FMNMX3 R27, R0, |R27|, |R28|, !PT ;  /* 0x4000001b001b7276 */ /* 0x000fe2000780041c */
[----:B----4-:R-:W-:Y:S02]  /*2bd0*/  FADD R30, R29, -R30 ;  /* 0x8000001e1d1e7221 */ /* 0x010fe40000000000 */
[----:B------:R-:W4:Y:S04]  /*2be0*/  LDG.E.CONSTANT R0, desc[UR8][R8.64+0x20] ;  /* 0x0000200808007981 */ /* 0x000f28000c1e9900 */
[----:B------:R-:W4:Y:S01]  /*2bf0*/  LDG.E.CONSTANT R28, desc[UR8][R8.64+0x28] ;  /* 0x00002808081c7981 */ /* 0x000f22000c1e9900 */
[----:B-----5:R-:W-:-:S03]  /*2c00*/  FADD R31, R31, -R32 ;  /* 0x800000201f1f7221 */ /* 0x020fc60000000000 */
[----:B------:R-:W5:Y:S02]  /*2c10*/  LDG.E.CONSTANT R29, desc[UR8][R8.64+0x2c] ;  /* 0x00002c08081d7981 */ /* 0x000f64000c1e9900 */
[----:B------:R-:W-:Y:S02]  /*2c20*/  FMNMX3 R27, R27, |R30|, |R31|, !PT ;  /* 0x4000001e1b1b7276 */ /* 0x000fe4000780041f */
[----:B------:R-:W5:Y:S01]  /*2c30*/  LDG.E.CONSTANT R32, desc[UR8][R8.64+0x3c] ;  /* 0x00003c0808207981 */ /* 0x000f62000c1e9900 */
[----:B------:R-:W-:-:S03]  /*2c40*/  FADD R34, R33, -R34 ;  /* 0x8000002221227221 */ /* 0x000fc60000000000 */
[----:B------:R-:W4:Y:S04]  /*2c50*/  LDG.E.CONSTANT R31, desc[UR8][R10.64+0x28] ;  /* 0x000028080a1f7981 */ /* 0x000f28000c1e9900 */
[----:B------:R-:W5:Y:S01]  /*2c60*/  LDG.E.CONSTANT R30, desc[UR8][R10.64+0x34] ;  /* 0x000034080a1e7981 */ /* 0x000f62000c1e9900 */
[----:B------:R-:W-:-:S03]  /*2c70*/  FADD R25, R25, -R26 ;  /* 0x8000001a19197221 */ /* 0x000fc60000000000 */
[----:B------:R-:W5:Y:S02]  /*2c80*/  LDG.E.CONSTANT R26, desc[UR8][R8.64+0x30] ;  /* 0x00003008081a7981 */ /* 0x000f64000c1e9900 */
[----:B------:R-:W-:Y:S02]  /*2c90*/  FMNMX3 R27, R27, |R34|, |R25|, !PT ;  /* 0x400000221b1b7276 */ /* 0x000fe40007800419 */
[----:B------:R-:W5:Y:S04]  /*2ca0*/  LDG.E.CONSTANT R33, desc[UR8][R10.64+0x38] ;  /* 0x000038080a217981 */ /* 0x000f68000c1e9900 */
[----:B------:R-:W5:Y:S04]  /*2cb0*/  LDG.E.CONSTANT R34, desc[UR8][R8.64+0x24] ;  /* 0x0000240808227981 */ /* 0x000f68000c1e9900 */
[----:B------:R-:W5:Y:S01]  /*2cc0*/  LDG.E.CONSTANT R25, desc[UR8][R8.64+0x34] ;  /* 0x0000340808197981 */ /* 0x000f62000c1e9900 */
[----:B--2---:R-:W-:-:S03]  /*2cd0*/  FADD R16, R16, -R19 ;  /* 0x8000001310107221 */ /* 0x004fc60000000000 */
[----:B------:R-:W2:Y:S01]  /*2ce0*/  LDG.E.CONSTANT R19, desc[UR8][R10.64+0x20] ;  /* 0x000020080a137981 */ /* 0x000ea2000c1e9900 */
[----:B---3--:R-:W-:-:S03]  /*2cf0*/  FADD R23, R23, -R24 ;  /* 0x8000001817177221 */ /* 0x008fc60000000000 */
[----:B------:R-:W3:Y:S02]  /*2d00*/  LDG.E.CONSTANT R24, desc[UR8][R10.64+0x2c] ;  /* 0x00002c080a187981 */ /* 0x000ee4000c1e9900 */
[----:B------:R-:W-:Y:S02]  /*2d10*/  FMNMX3 R27, R27, |R16|, |R23|, !PT ;  /* 0x400000101b1b7276 */ /* 0x000fe40007800417 */
[----:B------:R-:W3:Y:S04]  /*2d20*/  LDG.E.CONSTANT R23, desc[UR8][R10.64+0x30] ;  /* 0x000030080a177981 */ /* 0x000ee8000c1e9900 */
[----:B------:R-:W3:Y:S01]  /*2d30*/  LDG.E.CONSTANT R16, desc[UR8][R8.64+0x38] ;  /* 0x0000380808107981 */ /* 0x000ee2000c1e9900 */
[----:B------:R-:W-:-:S04]  /*2d40*/  IADD3 R17, PT, PT, R17, 0x10, RZ ;  /* 0x0000001011117810 */ /* 0x000fc80007ffe0ff */
[----:B------:R-:W-:Y:S01]  /*2d50*/  ISETP.NE.AND P0, PT, R17, R12, PT ;  /* 0x0000000c1100720c */ /* 0x000fe20003f05270 */
[----:B----4-:R-:W-:Y:S01]  /*2d60*/  FADD R31, R28, -R31 ;  /* 0x8000001f1c1f7221 */ /* 0x010fe20000000000 */
[----:B-----5:R-:W-:Y:S01]  /*2d70*/  FADD R32, R32, -R35 ;  /* 0x8000002320207221 */ /* 0x020fe20000000000 */
[----:B------:R-:W-:Y:S01]  /*2d80*/  FADD R34, R34, -R37 ;  /* 0x8000002522227221 */ /* 0x000fe20000000000 */
[----:B------:R-:W-:Y:S01]  /*2d90*/  FADD R25, R25, -R30 ;  /* 0x8000001e19197221 */ /* 0x000fe20000000000 */
[----:B--2---:R-:W-:-:S05]  /*2da0*/  FADD R0, R0, -R19 ;  /* 0x8000001300007221 */ /* 0x004fca0000000000 */
[----:B------:R-:W-:Y:S01]  /*2db0*/  FMNMX3 R0, R27, |R0|, |R34|, !PT ;  /* 0x400000001b007276 */ /* 0x000fe20007800422 */
[----:B---3--:R-:W-:Y:S01]  /*2dc0*/  FADD R24, R29, -R24 ;  /* 0x800000181d187221 */ /* 0x008fe20000000000 */
[----:B------:R-:W-:-:S04]  /*2dd0*/  FADD R23, R26, -R23 ;  /* 0x800000171a177221 */ /* 0x000fc80000000000 */
[----:B------:R-:W-:Y:S01]  /*2de0*/  FMNMX3 R0, R0, |R31|, |R24|, !PT ;  /* 0x4000001f00007276 */ /* 0x000fe20007800418 */
[----:B------:R-:W-:-:S03]  /*2df0*/  FADD R33, R16, -R33 ;  /* 0x8000002110217221 */ /* 0x000fc60000000000 */
[----:B------:R-:W-:-:S04]  /*2e00*/  FMNMX3 R0, R0, |R23|, |R25|, !PT ;  /* 0x4000001700007276 */ /* 0x000fc80007800419 */
[----:B------:R-:W-:Y:S01]  /*2e10*/  FMNMX3 R0, R0, |R33|, |R32|, !PT ;  /* 0x4000002100007276 */ /* 0x000fe20007800420 */
[----:B------:R-:W-:Y:S06]  /*2e20*/  @P0 BRA `(.L_x_37) ;  /* 0xfffffffc000c0947 */ /* 0x000fec000383ffff */
[----:B------:R-:W-:-:S07]  /*2e30*/  MOV R17, R12 ;  /* 0x0000000c00117202 */ /* 0x000fce0000000f00 */
.L_x_36:
[----:B------:R-:W-:-:S13]  /*2e40*/  ISETP.NE.AND P0, PT, R22, RZ, PT ;  /* 0x000000ff1600720c */ /* 0x000fda0003f05270 */
        /* <DEDUP_REMOVED lines=22> */
[----:B------:R-:W-:Y:S01]  /*2fb0*/  IADD3 R17, PT, PT, R17, 0x8, RZ ;  /* 0x0000000811117810 */ /* 0x000fe20007ffe0ff */
[----:B--2---:R-:W-:Y:S01]  /*2fc0*/  FADD R33, R33, -R34 ;  /* 0x8000002221217221 */ /* 0x004fe20000000000 */
[----:B---3--:R-:W-:-:S05]  /*2fd0*/  FADD R35, R35, -R36 ;  /* 0x8000002423237221 */ /* 0x008fca0000000000 */
[----:B------:R-:W-:Y:S01]  /*2fe0*/  FMNMX3 R33, R0, |R33|, |R35|, !PT ;  /* 0x4000002100217276 */ /* 0x000fe20007800423 */
[----:B----4-:R-:W-:Y:S01]  /*2ff0*/  FADD R28, R25, -R28 ;  /* 0x8000001c191c7221 */ /* 0x010fe20000000000 */
[----:B-----5:R-:W-:-:S05]  /*3000*/  FADD R19, R26, -R19 ;  /* 0x800000131a137221 */ /* 0x020fca0000000000 */
[----:B------:R-:W-:Y:S01]  /*3010*/  FMNMX3 R19, R33, |R28|, |R19|, !PT ;  /* 0x4000001c21137276 */ /* 0x000fe20007800413 */
[----:B------:R-:W-:Y:S01]  /*3020*/  FADD R24, R24, -R31 ;  /* 0x8000001f18187221 */ /* 0x000fe20000000000 */
[----:B------:R-:W-:-:S05]  /*3030*/  FADD R23, R23, -R30 ;  /* 0x8000001e17177221 */ /* 0x000fca0000000000 */
[----:B------:R-:W-:Y:S01]  /*3040*/  FMNMX3 R19, R19, |R24|, |R23|, !PT ;  /* 0x4000001813137276 */ /* 0x000fe20007800417 */
[----:B------:R-:W-:Y:S01]  /*3050*/  FADD R16, R16, -R27 ;  /* 0x8000001b10107221 */ /* 0x000fe20000000000 */
[----:B------:R-:W-:-:S05]  /*3060*/  FADD R29, R29, -R32 ;  /* 0x800000201d1d7221 */ /* 0x000fca0000000000 */
[----:B------:R-:W-:-:S07]  /*3070*/  FMNMX3 R0, R19, |R16|, |R29|, !PT ;  /* 0x4000001013007276 */ /* 0x000fce000780041d */
.L_x_39:
        /* <DEDUP_REMOVED lines=21> */
.L_x_40:
        /* <DEDUP_REMOVED lines=18> */
.L_x_38:
[----:B------:R-:W-:Y:S01]  /*32f0*/  CS2R R16, SRZ ;  /* 0x0000000000107805 */ /* 0x000fe2000001ff00 */
[----:B------:R-:W-:Y:S06]  /*3300*/  @!P1 BRA `(.L_x_41) ;  /* 0x0000000000fc9947 */ /* 0x000fec0003800000 */
[----:B------:R-:W-:-:S07]  /*3310*/  CS2R R16, SRZ ;  /* 0x0000000000107805 */ /* 0x000fce000001ff00 */
.L_x_42:
        /* <DEDUP_REMOVED lines=20> */
[----:B------:R-:W2:Y:S04]  /*3460*/  LDG.E.CONSTANT R23, desc[UR8][R8.64+0x18] ;  /* 0x0000180808177981 */ /* 0x000ea8000c1e9900 */
[----:B------:R-:W3:Y:S01]  /*3470*/  LDG.E.CONSTANT R25, desc[UR8][R8.64+0x1c] ;  /* 0x00001c0808197981 */ /* 0x000ee2000c1e9900 */
[----:B----4-:R-:W-:-:S03]  /*3480*/  FADD R24, R19, -R24 ;  /* 0x8000001813187221 */ /* 0x010fc60000000000 */
[----:B------:R-:W4:Y:S04]  /*3490*/  LDG.E.CONSTANT R16, desc[UR8][R8.64+0x20] ;  /* 0x0000200808107981 */ /* 0x000f28000c1e9900 */
[----:B------:R-:W4:Y:S01]  /*34a0*/  LDG.E.CONSTANT R19, desc[UR8][R10.64+0x20] ;  /* 0x000020080a137981 */ /* 0x000f22000c1e9900 */
[----:B-----5:R-:W-:-:S03]  /*34b0*/  FADD R31, R31, -R32 ;  /* 0x800000201f1f7221 */ /* 0x020fc60000000000 */
[----:B------:R-:W5:Y:S01]  /*34c0*/  LDG.E.CONSTANT R32, desc[UR8][R8.64+0x2c] ;  /* 0x00002c0808207981 */ /* 0x000f62000c1e9900 */
[----:B------:R-:W-:Y:S01]  /*34d0*/  FADD R33, R33, -R34 ;  /* 0x8000002221217221 */ /* 0x000fe20000000000 */
[----:B------:R-:W-:Y:S02]  /*34e0*/  FMNMX3 R24, R27, |R24|, |R31|, !PT ;  /* 0x400000181b187276 */ /* 0x000fe4000780041f */
[----:B------:R-:W5:Y:S04]  /*34f0*/  LDG.E.CONSTANT R31, desc[UR8][R8.64+0x28] ;  /* 0x00002808081f7981 */ /* 0x000f68000c1e9900 */
[----:B------:R-:W5:Y:S01]  /*3500*/  LDG.E.CONSTANT R27, desc[UR8][R10.64+0x2c] ;  /* 0x00002c080a1b7981 */ /* 0x000f62000c1e9900 */
[----:B------:R-:W-:-:S03]  /*3510*/  FADD R29, R29, -R30 ;  /* 0x8000001e1d1d7221 */ /* 0x000fc60000000000 */
[----:B------:R-:W5:Y:S02]  /*3520*/  LDG.E.CONSTANT R34, desc[UR8][R10.64+0x30] ;  /* 0x000030080a227981 */ /* 0x000f64000c1e9900 */
[----:B------:R-:W-:Y:S02]  /*3530*/  FMNMX3 R24, R24, |R33|, |R29|, !PT ;  /* 0x4000002118187276 */ /* 0x000fe4000780041d */
[----:B------:R-:W5:Y:S04]  /*3540*/  LDG.E.CONSTANT R29, desc[UR8][R8.64+0x30] ;  /* 0x00003008081d7981 */ /* 0x000f68000c1e9900 */
[----:B------:R-:W5:Y:S01]  /*3550*/  LDG.E.CONSTANT R33, desc[UR8][R8.64+0x3c] ;  /* 0x00003c0808217981 */ /* 0x000f62000c1e9900 */
[----:B--2---:R-:W-:-:S03]  /*3560*/  FADD R23, R23, -R26 ;  /* 0x8000001a17177221 */ /* 0x004fc60000000000 */
[----:B------:R-:W2:Y:S01]  /*3570*/  LDG.E.CONSTANT R26, desc[UR8][R10.64+0x24] ;  /* 0x000024080a1a7981 */ /* 0x000ea2000c1e9900 */
[----:B---3--:R-:W-:-:S03]  /*3580*/  FADD R25, R25, -R28 ;  /* 0x8000001c19197221 */ /* 0x008fc60000000000 */
[----:B------:R-:W3:Y:S02]  /*3590*/  LDG.E.CONSTANT R28, desc[UR8][R8.64+0x34] ;  /* 0x00003408081c7981 */ /* 0x000ee4000c1e9900 */
[----:B------:R-:W-:Y:S02]  /*35a0*/  FMNMX3 R30, R24, |R23|, |R25|, !PT ;  /* 0x40000017181e7276 */ /* 0x000fe40007800419 */
[----:B------:R-:W2:Y:S01]  /*35b0*/  LDG.E.CONSTANT R23, desc[UR8][R8.64+0x24] ;  /* 0x0000240808177981 */ /* 0x000ea2000c1e9900 */
[----:B----4-:R-:W-:-:S03]  /*35c0*/  FADD R35, R16, -R19 ;  /* 0x8000001310237221 */ /* 0x010fc60000000000 */
[----:B------:R-:W4:Y:S04]  /*35d0*/  LDG.E.CONSTANT R24, desc[UR8][R10.64+0x28] ;  /* 0x000028080a187981 */ /* 0x000f28000c1e9900 */
[----:B------:R-:W3:Y:S04]  /*35e0*/  LDG.E.CONSTANT R19, desc[UR8][R10.64+0x34] ;  /* 0x000034080a137981 */ /* 0x000ee8000c1e9900 */
[----:B------:R-:W3:Y:S04]  /*35f0*/  LDG.E.CONSTANT R25, desc[UR8][R8.64+0x38] ;  /* 0x0000380808197981 */ /* 0x000ee8000c1e9900 */
[----:B------:R-:W3:Y:S01]  /*3600*/  LDG.E.CONSTANT R16, desc[UR8][R10.64+0x38] ;  /* 0x000038080a107981 */ /* 0x000ee2000c1e9900 */
[----:B------:R-:W-:Y:S01]  /*3610*/  IADD3 R17, PT, PT, R17, 0x10, RZ ;  /* 0x0000001011117810 */ /* 0x000fe20007ffe0ff */
[----:B-----5:R-:W-:-:S03]  /*3620*/  FADD R27, R32, -R27 ;  /* 0x8000001b201b7221 */ /* 0x020fc60000000000 */
[----:B------:R-:W-:Y:S01]  /*3630*/  ISETP.NE.AND P1, PT, R17, R12, PT ;  /* 0x0000000c1100720c */ /* 0x000fe20003f25270 */
[----:B------:R-:W-:Y:S01]  /*3640*/  FADD R34, R29, -R34 ;  /* 0x800000221d227221 */ /* 0x000fe20000000000 */
[----:B------:R-:W-:Y:S01]  /*3650*/  FADD R33, R33, -R36 ;  /* 0x8000002421217221 */ /* 0x000fe20000000000 */
[----:B--2---:R-:W-:Y:S01]  /*3660*/  FADD R23, R23, -R26 ;  /* 0x8000001a17177221 */ /* 0x004fe20000000000 */
[----:B----4-:R-:W-:-:S04]  /*3670*/  FADD R24, R31, -R24 ;  /* 0x800000181f187221 */ /* 0x010fc80000000000 */
[----:B------:R-:W-:Y:S01]  /*3680*/  FMNMX3 R23, R30, |R35|, |R23|, !PT ;  /* 0x400000231e177276 */ /* 0x000fe20007800417 */
[----:B---3--:R-:W-:-:S03]  /*3690*/  FADD R19, R28, -R19 ;  /* 0x800000131c137221 */ /* 0x008fc60000000000 */
[----:B------:R-:W-:-:S04]  /*36a0*/  FMNMX3 R23, R23, |R24|, |R27|, !PT ;  /* 0x4000001817177276 */ /* 0x000fc8000780041b */
[----:B------:R-:W-:Y:S01]  /*36b0*/  FMNMX3 R19, R23, |R34|, |R19|, !PT ;  /* 0x4000002217137276 */ /* 0x000fe20007800413 */
[----:B------:R-:W-:-:S05]  /*36c0*/  FADD R16, R25, -R16 ;  /* 0x8000001019107221 */ /* 0x000fca0000000000 */
[----:B------:R-:W-:Y:S01]  /*36d0*/  FMNMX3 R16, R19, |R16|, |R33|, !PT ;  /* 0x4000001013107276 */ /* 0x000fe20007800421 */
[----:B------:R-:W-:Y:S06]  /*36e0*/  @P1 BRA `(.L_x_42) ;  /* 0xfffffffc000c1947 */ /* 0x000fec000383ffff */
[----:B------:R-:W-:-:S07]  /*36f0*/  MOV R17, R12 ;  /* 0x0000000c00117202 */ /* 0x000fce0000000f00 */
.L_x_41:
        /* <DEDUP_REMOVED lines=23> */
[----:B---3--:R-:W-:-:S05]  /*3870*/  FADD R27, R28, -R27 ;  /* 0x8000001b1c1b7221 */ /* 0x008fca0000000000 */
[----:B------:R-:W-:Y:S01]  /*3880*/  FMNMX3 R27, R16, |R33|, |R27|, !PT ;  /* 0x40000021101b7276 */ /* 0x000fe2000780041b */
[----:B----4-:R-:W-:Y:S01]  /*3890*/  FADD R26, R26, -R35 ;  /* 0x800000231a1a7221 */ /* 0x010fe20000000000 */
[----:B-----5:R-:W-:-:S05]  /*38a0*/  FADD R25, R25, -R30 ;  /* 0x8000001e19197221 */ /* 0x020fca0000000000 */
[----:B------:R-:W-:Y:S01]  /*38b0*/  FMNMX3 R25, R27, |R26|, |R25|, !PT ;  /* 0x4000001a1b197276 */ /* 0x000fe20007800419 */
[----:B------:R-:W-:Y:S01]  /*38c0*/  FADD R23, R23, -R34 ;  /* 0x8000002217177221 */ /* 0x000fe20000000000 */
[----:B------:R-:W-:Y:S01]  /*38d0*/  IADD3 R17, PT, PT, R17, 0x8, RZ ;  /* 0x0000000811117810 */ /* 0x000fe20007ffe0ff */
[----:B------:R-:W-:Y:S01]  /*38e0*/  FADD R29, R29, -R36 ;  /* 0x800000241d1d7221 */ /* 0x000fe20000000000 */
[----:B--2---:R-:W-:Y:S01]  /*38f0*/  FADD R24, R24, -R31 ;  /* 0x8000001f18187221 */ /* 0x004fe20000000000 */
[----:B------:R-:W-:-:S04]  /*3900*/  FADD R32, R19, -R32 ;  /* 0x8000002013207221 */ /* 0x000fc80000000000 */
[----:B------:R-:W-:-:S04]  /*3910*/  FMNMX3 R23, R25, |R24|, |R23|, !PT ;  /* 0x4000001819177276 */ /* 0x000fc80007800417 */
[----:B------:R-:W-:-:S07]  /*3920*/  FMNMX3 R16, R23, |R32|, |R29|, !PT ;  /* 0x4000002017107276 */ /* 0x000fce000780041d */
.L_x_44:
        /* <DEDUP_REMOVED lines=21> */
.L_x_45:
        /* <DEDUP_REMOVED lines=18> */
.L_x_43:
[CC--:B------:R-:W-:Y:S02]  /*3ba0*/  FSETP.GEU.AND P0, PT, R0.reuse, R13.reuse, PT ;  /* 0x0000000d0000720b */ /* 0x0c0fe40003f0e000 */
[----:B------:R-:W-:Y:S02]  /*3bb0*/  IADD3 R2, PT, PT, R5, 0x1, RZ ;  /* 0x0000000105027810 */ /* 0x000fe40007ffe0ff */
[----:B------:R-:W-:Y:S02]  /*3bc0*/  FSEL R13, R0, R13, !P0 ;  /* 0x0000000d000d7208 */ /* 0x000fe40004000000 */
[----:B------:R-:W-:Y:S02]  /*3bd0*/  IADD3 R0, PT, PT, R7, 0x1, RZ ;  /* 0x0000000107007810 */ /* 0x000fe40007ffe0ff */
[----:B------:R-:W-:Y:S02]  /*3be0*/  FSETP.GT.AND P0, PT, R13, RZ, PT ;  /* 0x000000ff0d00720b */ /* 0x000fe40003f04000 */
[----:B------:R-:W-:-:S11]  /*3bf0*/  FSETP.GEU.AND P1, PT, R16, R13, PT ;  /* 0x0000000d1000720b */ /* 0x000fd60003f2e000 */
[----:B------:R-:W-:Y:S02]  /*3c00*/  @!P0 IADD3 R0, PT, PT, R7, RZ, RZ ;  /* 0x000000ff07008210 */ /* 0x000fe40007ffe0ff */
[----:B------:R-:W-:Y:S02]  /*3c10*/  @P1 IADD3 R2, PT, PT, R5, RZ, RZ ;  /* 0x000000ff05021210 */ /* 0x000fe40007ffe0ff */
[----:B------:R-:W-:Y:S02]  /*3c20*/  MOV R7, R0 ;  /* 0x0000000000077202 */ /* 0x000fe40000000f00 */
[----:B------:R-:W-:-:S07]  /*3c30*/  MOV R5, R2 ;  /* 0x0000000200057202 */ /* 0x000fce0000000f00 */
.L_x_35:
[----:B0-----:R-:W-:Y:S05]  /*3c40*/  BSYNC.RECONVERGENT B0 ;  /* 0x0000000000007941 */ /* 0x001fea0003800200 */
.L_x_34:
[----:B------:R-:W0:Y:S01]  /*3c50*/  LDCU UR5, c[0x0][0x398] ;  /* 0x00007300ff0577ac */ /* 0x000e220008000800 */
[----:B------:R-:W-:-:S04]  /*3c60*/  UIADD3 UR4, UPT, UPT, UR4, 0x1, URZ ;  /* 0x0000000104047890 */ /* 0x000fc8000fffe0ff */
[----:B0-----:R-:W-:-:S09]  /*3c70*/  UISETP.NE.AND UP0, UPT, UR4, UR5, UPT ;  /* 0x000000050400728c */ /* 0x001fd2000bf05270 */
[----:B------:R-:W-:Y:S05]  /*3c80*/  BRA.U UP0, `(.L_x_46) ;  /* 0xffffffed00407547 */ /* 0x000fea000b83ffff */
.L_x_9:
[----:B------:R-:W1:Y:S02]  /*3c90*/  LDCU UR4, c[0x0][0x3a4] ;  /* 0x00007480ff0477ac */ /* 0x000e640008000800 */
[----:B-1----:R-:W-:Y:S02]  /*3ca0*/  UISETP.GE.AND UP0, UPT, UR4, 0x7, UPT ;  /* 0x000000070400788c */ /* 0x002fe4000bf06270 */
[----:B------:R-:W-:-:S07]  /*3cb0*/  I2FP.F32.S32 R4, UR4 ;  /* 0x0000000400047c45 */ /* 0x000fce0008201400 */
[----:B------:R-:W-:Y:S05]  /*3cc0*/  BRA.U !UP0, `(.L_x_47) ;  /* 0x00000005081c7547 */ /* 0x000fea000b800000 */
[----:B------:R-:W-:Y:S01]  /*3cd0*/  IADD3 R0, PT, PT, R4, -0x3f2aaaab, RZ ;  /* 0xc0d5555504007810 */ /* 0x000fe20007ffe0ff */
[----:B------:R-:W-:Y:S01]  /*3ce0*/  HFMA2 R9, -RZ, RZ, 1.5048828125, 33.21875 ;  /* 0x3e055027ff097431 */ /* 0x000fe200000001ff */
[----:B------:R-:W1:Y:S01]  /*3cf0*/  MUFU.RCP R11, R4 ;  /* 0x00000004000b7308 */ /* 0x000e620000001000 */
[----:B------:R-:W-:Y:S01]  /*3d00*/  UMOV UR4, 0x3f000000 ;  /* 0x3f00000000047882 */ /* 0x000fe20000000000 */
[----:B------:R-:W-:Y:S02]  /*3d10*/  LOP3.LUT R3, R0, 0xff800000, RZ, 0xc0, !PT ;  /* 0xff80000000037812 */ /* 0x000fe400078ec0ff */
[----:B------:R-:W-:Y:S02]  /*3d20*/  MOV R13, UR4 ;  /* 0x00000004000d7c02 */ /* 0x000fe40008000f00 */
[C---:B------:R-:W-:Y:S02]  /*3d30*/  IADD3 R0, PT, PT, R4.reuse, -R3, RZ ;  /* 0x8000000304007210 */ /* 0x040fe40007ffe0ff */
[----:B------:R-:W2:Y:S01]  /*3d40*/  FCHK P1, -R13, R4 ;  /* 0x000000040d007302 */ /* 0x000ea20000020100 */
[----:B------:R-:W-:-:S02]  /*3d50*/  ISETP.GT.U32.AND P0, PT, R4, 0x7f7fffff, PT ;  /* 0x7f7fffff0400780c */ /* 0x000fc40003f04070 */
[----:B------:R-:W-:Y:S01]  /*3d60*/  FADD R8, R0, -1 ;  /* 0xbf80000000087421 */ /* 0x000fe20000000000 */
[----:B------:R-:W-:-:S03]  /*3d70*/  I2FP.F32.S32 R0, R3 ;  /* 0x0000000300007245 */ /* 0x000fc60000201400 */
[----:B------:R-:W-:Y:S01]  /*3d80*/  FFMA R9, R8, -R9, 0.14084610342979431152 ;  /* 0x3e1039f608097423 */ /* 0x000fe20000000809 */
[----:B-1----:R-:W-:Y:S01]  /*3d90*/  FFMA R2, -R4, R11, 1 ;  /* 0x3f80000004027423 */ /* 0x002fe2000000010b */
[----:B------:R-:W-:Y:S02]  /*3da0*/  FFMA R0, R0, 1.1920928955078125e-07, RZ ;  /* 0x3400000000007823 */ /* 0x000fe400000000ff */
[C---:B------:R-:W-:Y:S01]  /*3db0*/  FFMA R9, R8.reuse, R9, -0.12148627638816833496 ;  /* 0xbdf8cdcc08097423 */ /* 0x040fe20000000009 */
[----:B------:R-:W-:Y:S01]  /*3dc0*/  FFMA R2, R11, R2, R11 ;  /* 0x000000020b027223 */ /* 0x000fe2000000000b */
[----:B------:R-:W-:Y:S02]  /*3dd0*/  MOV R11, 0x7f800000 ;  /* 0x7f800000000b7802 */ /* 0x000fe40000000f00 */
[----:B------:R-:W-:Y:S01]  /*3de0*/  FFMA R9, R8, R9, 0.13980610668659210205 ;  /* 0x3e0f295508097423 */ /* 0x000fe20000000009 */
[----:B------:R-:W-:-:S03]  /*3df0*/  FFMA R3, R2, -0.5, RZ ;  /* 0xbf00000002037823 */ /* 0x000fc600000000ff */
[----:B------:R-:W-:-:S04]  /*3e00*/  FFMA R9, R8, R9, -0.16684235632419586182 ;  /* 0xbe2ad8b908097423 */ /* 0x000fc80000000009 */
[----:B------:R-:W-:-:S04]  /*3e10*/  FFMA R9, R8, R9, 0.20012299716472625732 ;  /* 0x3e4ced0b08097423 */ /* 0x000fc80000000009 */
[----:B------:R-:W-:-:S04]  /*3e20*/  FFMA R9, R8, R9, -0.24999669194221496582 ;  /* 0xbe7fff2208097423 */ /* 0x000fc80000000009 */
[----:B------:R-:W-:-:S04]  /*3e30*/  FFMA R9, R8, R9, 0.33333182334899902344 ;  /* 0x3eaaaa7808097423 */ /* 0x000fc80000000009 */
[----:B------:R-:W-:-:S04]  /*3e40*/  FFMA R9, R8, R9, -0.5 ;  /* 0xbf00000008097423 */ /* 0x000fc80000000009 */
[----:B------:R-:W-:-:S04]  /*3e50*/  FMUL R9, R8, R9 ;  /* 0x0000000908097220 */ /* 0x000fc80000400000 */
[----:B------:R-:W-:Y:S01]  /*3e60*/  FFMA R9, R8, R9, R8 ;  /* 0x0000000908097223 */ /* 0x000fe20000000008 */
[----:B------:R-:W-:-:S03]  /*3e70*/  FFMA R8, -R4, R3, -0.5 ;  /* 0xbf00000004087423 */ /* 0x000fc60000000103 */
[----:B------:R-:W-:Y:S01]  /*3e80*/  FFMA R10, R0, 0.69314718246459960938, R9 ;  /* 0x3f317218000a7823 */ /* 0x000fe20000000009 */
[----:B------:R-:W-:Y:S01]  /*3e90*/  FFMA R3, R2, R8, R3 ;  /* 0x0000000802037223 */ /* 0x000fe20000000003 */
[C---:B------:R-:W-:Y:S01]  /*3ea0*/  @P0 FFMA R10, R4.reuse, R11, +INF ;  /* 0x7f800000040a0423 */ /* 0x040fe2000000000b */
[----:B------:R-:W-:Y:S01]  /*3eb0*/  FMUL R9, R4, R4 ;  /* 0x0000000404097220 */ /* 0x000fe20000400000 */
[----:B--2---:R-:W-:Y:S06]  /*3ec0*/  @!P1 BRA `(.L_x_48) ;  /* 0x0000000000149947 */ /* 0x004fec0003800000 */
[----:B------:R-:W-:Y:S02]  /*3ed0*/  MOV R3, R4 ;  /* 0x0000000400037202 */ /* 0x000fe40000000f00 */
[----:B------:R-:W-:Y:S02]  /*3ee0*/  MOV R0, 0xbf000000 ;  /* 0xbf00000000007802 */ /* 0x000fe40000000f00 */
[----:B------:R-:W-:-:S07]  /*3ef0*/  MOV R8, 0x3f10 ;  /* 0x00003f1000087802 */ /* 0x000fce0000000f00 */
[----:B0-----:R-:W-:Y:S05]  /*3f00*/  CALL.REL.NOINC `($__internal_2_$__cuda_sm3x_div_rn_noftz_f32_slowpath) ;  /* 0x00000030007c7944 */ /* 0x001fea0003c00000 */
[----:B------:R-:W-:-:S07]  /*3f10*/  MOV R3, R0 ;  /* 0x0000000000037202 */ /* 0x000fce0000000f00 */
.L_x_48:
[----:B------:R-:W-:Y:S01]  /*3f20*/  FMUL R4, R9, 12 ;  /* 0x4140000009047820 */ /* 0x000fe20000400000 */
[----:B------:R-:W-:Y:S01]  /*3f30*/  UMOV UR4, 0x3f800000 ;  /* 0x3f80000000047882 */ /* 0x000fe20000000000 */
[----:B------:R-:W-:Y:S01]  /*3f40*/  FADD R10, R10, R3 ;  /* 0x000000030a0a7221 */ /* 0x000fe20000000000 */
[----:B------:R-:W-:Y:S01]  /*3f50*/  MOV R13, UR4 ;  /* 0x00000004000d7c02 */ /* 0x000fe20008000f00 */
[----:B------:R-:W1:Y:S08]  /*3f60*/  MUFU.RCP R0, R4 ;  /* 0x0000000400007308 */ /* 0x000e700000001000 */
[----:B------:R-:W2:Y:S01]  /*3f70*/  FCHK P0, -R13, R4 ;  /* 0x000000040d007302 */ /* 0x000ea20000000100 */
[----:B-1----:R-:W-:-:S04]  /*3f80*/  FFMA R11, -R4, R0, 1 ;  /* 0x3f800000040b7423 */ /* 0x002fc80000000100 */
[----:B------:R-:W-:-:S04]  /*3f90*/  FFMA R0, R0, R11, R0 ;  /* 0x0000000b00007223 */ /* 0x000fc80000000000 */
[----:B------:R-:W-:-:S04]  /*3fa0*/  FFMA R11, R0, -1, RZ ;  /* 0xbf800000000b7823 */ /* 0x000fc800000000ff */
[----:B------:R-:W-:-:S04]  /*3fb0*/  FFMA R2, -R4, R11, -1 ;  /* 0xbf80000004027423 */ /* 0x000fc8000000010b */
[----:B------:R-:W-:Y:S01]  /*3fc0*/  FFMA R0, R0, R2, R11 ;  /* 0x0000000200007223 */ /* 0x000fe2000000000b */
[----:B--2---:R-:W-:Y:S06]  /*3fd0*/  @!P0 BRA `(.L_x_49) ;  /* 0x0000000000108947 */ /* 0x004fec0003800000 */
[----:B------:R-:W-:Y:S01]  /*3fe0*/  HFMA2 R0, -RZ, RZ, -1.875, 0 ;  /* 0xbf800000ff007431 */ /* 0x000fe200000001ff */
[----:B------:R-:W-:Y:S02]  /*3ff0*/  MOV R3, R4 ;  /* 0x0000000400037202 */ /* 0x000fe40000000f00 */
[----:B------:R-:W-:-:S07]  /*4000*/  MOV R8, 0x4020 ;  /* 0x0000402000087802 */ /* 0x000fce0000000f00 */
[----:B0-----:R-:W-:Y:S05]  /*4010*/  CALL.REL.NOINC `($__internal_2_$__cuda_sm3x_div_rn_noftz_f32_slowpath) ;  /* 0x0000003000387944 */ /* 0x001fea0003c00000 */
.L_x_49:
[----:B------:R-:W-:Y:S01]  /*4020*/  FMUL R2, R9, 120 ;  /* 0x42f0000009027820 */ /* 0x000fe20000400000 */
[----:B------:R-:W-:-:S03]  /*4030*/  FADD R10, R10, R0 ;  /* 0x000000000a0a7221 */ /* 0x000fc60000000000 */
[----:B------:R-:W-:-:S05]  /*4040*/  FMUL R4, R9, R2 ;  /* 0x0000000209047220 */ /* 0x000fca0000400000 */
[----:B------:R-:W-:-:S04]  /*4050*/  IADD3 R2, PT, PT, R4, 0x1800000, RZ ;  /* 0x0180000004027810 */ /* 0x000fc80007ffe0ff */
[----:B------:R-:W-:-:S04]  /*4060*/  LOP3.LUT R2, R2, 0x7f800000, RZ, 0xc0, !PT ;  /* 0x7f80000002027812 */ /* 0x000fc800078ec0ff */
[----:B------:R-:W-:-:S13]  /*4070*/  ISETP.GT.U32.AND P0, PT, R2, 0x1ffffff, PT ;  /* 0x01ffffff0200780c */ /* 0x000fda0003f04070 */
[----:B------:R-:W-:Y:S05]  /*4080*/  @P0 BRA `(.L_x_50) ;  /* 0x0000000000140947 */ /* 0x000fea0003800000 */
[----:B------:R-:W-:Y:S02]  /*4090*/  MOV R0, R4 ;  /* 0x0000000400007202 */ /* 0x000fe40000000f00 */
[----:B------:R-:W-:-:S07]  /*40a0*/  MOV R8, 0x40c0 ;  /* 0x000040c000087802 */ /* 0x000fce0000000f00 */
[----:B0-----:R-:W-:Y:S05]  /*40b0*/  CALL.REL.NOINC `($__internal_1_$__cuda_sm20_rcp_rn_f32_slowpath) ;  /* 0x0000002c00387944 */ /* 0x001fea0003c00000 */
[----:B------:R-:W-:Y:S01]  /*40c0*/  MOV R9, R0 ;  /* 0x0000000000097202 */ /* 0x000fe20000000f00 */
[----:B------:R-:W-:Y:S06]  /*40d0*/  BRA `(.L_x_51) ;  /* 0x0000000000107947 */ /* 0x000fec0003800000 */
.L_x_50:
[----:B------:R-:W1:Y:S02]  /*40e0*/  MUFU.RCP R9, R4 ;  /* 0x0000000400097308 */ /* 0x000e640000001000 */
[----:B-1----:R-:W-:-:S04]  /*40f0*/  FFMA R0, R4, R9, -1 ;  /* 0xbf80000004007423 */ /* 0x002fc80000000009 */
[----:B------:R-:W-:-:S04]  /*4100*/  FADD.FTZ R0, -R0, -RZ ;  /* 0x800000ff00007221 */ /* 0x000fc80000010100 */
[----:B------:R-:W-:-:S07]  /*4110*/  FFMA R9, R9, R0, R9 ;  /* 0x0000000009097223 */ /* 0x000fce0000000009 */
.L_x_51:
[----:B------:R-:W-:Y:S01]  /*4120*/  FADD R9, R10, R9 ;  /* 0x000000090a097221 */ /* 0x000fe20000000000 */
[----:B------:R-:W-:Y:S06]  /*4130*/  BRA `(.L_x_52) ;  /* 0x0000000400bc7947 */ /* 0x000fec0003800000 */
.L_x_47:
[----:B------:R-:W-:-:S09]  /*4140*/  UISETP.NE.AND UP0, UPT, UR4, 0x6, UPT ;  /* 0x000000060400788c */ /* 0x000fd2000bf05270 */
[----:B------:R-:W-:Y:S05]  /*4150*/  BRA.U !UP0, `(.L_x_53) ;  /* 0x0000000508247547 */ /* 0x000fea000b800000 */
[----:B------:R-:W-:-:S07]  /*4160*/  HFMA2 R9, -RZ, RZ, 0, 0 ;  /* 0x00000000ff097431 */ /* 0x000fce00000001ff */
.L_x_56:
[----:B------:R-:W-:-:S04]  /*4170*/  IADD3 R0, PT, PT, R4, 0x1800000, RZ ;  /* 0x0180000004007810 */ /* 0x000fc80007ffe0ff */
[----:B------:R-:W-:-:S04]  /*4180*/  LOP3.LUT R0, R0, 0x7f800000, RZ, 0xc0, !PT ;  /* 0x7f80000000007812 */ /* 0x000fc800078ec0ff */
[----:B------:R-:W-:-:S13]  /*4190*/  ISETP.GT.U32.AND P0, PT, R0, 0x1ffffff, PT ;  /* 0x01ffffff0000780c */ /* 0x000fda0003f04070 */
[----:B------:R-:W-:Y:S05]  /*41a0*/  @P0 BRA `(.L_x_54) ;  /* 0x0000000000100947 */ /* 0x000fea0003800000 */
[----:B------:R-:W-:Y:S02]  /*41b0*/  MOV R0, R4 ;  /* 0x0000000400007202 */ /* 0x000fe40000000f00 */
[----:B------:R-:W-:-:S07]  /*41c0*/  MOV R8, 0x41e0 ;  /* 0x000041e000087802 */ /* 0x000fce0000000f00 */
[----:B0-----:R-:W-:Y:S05]  /*41d0*/  CALL.REL.NOINC `($__internal_1_$__cuda_sm20_rcp_rn_f32_slowpath) ;  /* 0x0000002800f07944 */ /* 0x001fea0003c00000 */
[----:B------:R-:W-:Y:S05]  /*41e0*/  BRA `(.L_x_55) ;  /* 0x0000000000107947 */ /* 0x000fea0003800000 */
.L_x_54:
[----:B------:R-:W1:Y:S02]  /*41f0*/  MUFU.RCP R3, R4 ;  /* 0x0000000400037308 */ /* 0x000e640000001000 */
[----:B-1----:R-:W-:-:S04]  /*4200*/  FFMA R0, R3, R4, -1 ;  /* 0xbf80000003007423 */ /* 0x002fc80000000004 */
[----:B------:R-:W-:-:S04]  /*4210*/  FADD.FTZ R0, -R0, -RZ ;  /* 0x800000ff00007221 */ /* 0x000fc80000010100 */
[----:B------:R-:W-:-:S07]  /*4220*/  FFMA R0, R3, R0, R3 ;  /* 0x0000000003007223 */ /* 0x000fce0000000003 */
.L_x_55:
[----:B------:R-:W-:Y:S01]  /*4230*/  FADD R4, R4, 1 ;  /* 0x3f80000004047421 */ /* 0x000fe20000000000 */
[----:B------:R-:W-:-:S04]  /*4240*/  FADD R9, -R0, R9 ;  /* 0x0000000900097221 */ /* 0x000fc80000000100 */
[----:B------:R-:W-:-:S13]  /*4250*/  FSETP.GEU.AND P0, PT, R4, 6, PT ;  /* 0x40c000000400780b */ /* 0x000fda0003f0e000 */
[----:B------:R-:W-:Y:S05]  /*4260*/  @!P0 BRA `(.L_x_56) ;  /* 0xfffffffc00c08947 */ /* 0x000fea000383ffff */
        /* <DEDUP_REMOVED lines=37> */
.L_x_57:
        /* <DEDUP_REMOVED lines=16> */
.L_x_58:
[----:B------:R-:W-:-:S04]  /*45c0*/  FADD R0, R10, R0 ;  /* 0x000000000a007221 */ /* 0x000fc80000000000 */
[----:B------:R-:W-:Y:S01]  /*45d0*/  FADD R9, R9, R0 ;  /* 0x0000000009097221 */ /* 0x000fe20000000000 */
[----:B------:R-:W-:Y:S06]  /*45e0*/  BRA `(.L_x_52) ;  /* 0x0000000000907947 */ /* 0x000fec0003800000 */
.L_x_53:
[----:B------:R-:W-:Y:S01]  /*45f0*/  IADD3 R0, PT, PT, R4, -0x3f2aaaab, RZ ;  /* 0xc0d5555504007810 */ /* 0x000fe20007ffe0ff */
[----:B------:R-:W1:Y:S01]  /*4600*/  MUFU.RCP R11, R4 ;  /* 0x00000004000b7308 */ /* 0x000e620000001000 */
[----:B------:R-:W-:Y:S01]  /*4610*/  MOV R9, 0x3e055027 ;  /* 0x3e05502700097802 */ /* 0x000fe20000000f00 */
[----:B------:R-:W-:Y:S01]  /*4620*/  UMOV UR4, 0x3f000000 ;  /* 0x3f00000000047882 */ /* 0x000fe20000000000 */
[----:B------:R-:W-:Y:S02]  /*4630*/  LOP3.LUT R3, R0, 0xff800000, RZ, 0xc0, !PT ;  /* 0xff80000000037812 */ /* 0x000fe400078ec0ff */
[----:B------:R-:W-:Y:S02]  /*4640*/  MOV R13, UR4 ;  /* 0x00000004000d7c02 */ /* 0x000fe40008000f00 */
[C---:B------:R-:W-:Y:S02]  /*4650*/  IADD3 R0, PT, PT, R4.reuse, -R3, RZ ;  /* 0x8000000304007210 */ /* 0x040fe40007ffe0ff */
[----:B------:R-:W2:Y:S01]  /*4660*/  FCHK P1, -R13, R4 ;  /* 0x000000040d007302 */ /* 0x000ea20000020100 */
[----:B------:R-:W-:-:S02]  /*4670*/  ISETP.GT.U32.AND P0, PT, R4, 0x7f7fffff, PT ;  /* 0x7f7fffff0400780c */ /* 0x000fc40003f04070 */
[----:B------:R-:W-:Y:S01]  /*4680*/  FADD R8, R0, -1 ;  /* 0xbf80000000087421 */ /* 0x000fe20000000000 */
[----:B------:R-:W-:Y:S02]  /*4690*/  I2FP.F32.S32 R0, R3 ;  /* 0x0000000300007245 */ /* 0x000fe40000201400 */
[----:B------:R-:W-:Y:S01]  /*46a0*/  MOV R3, 0x7f800000 ;  /* 0x7f80000000037802 */ /* 0x000fe20000000f00 */
[----:B------:R-:W-:Y:S01]  /*46b0*/  FFMA R9, R8, -R9, 0.14084610342979431152 ;  /* 0x3e1039f608097423 */ /* 0x000fe20000000809 */
[----:B-1----:R-:W-:Y:S01]  /*46c0*/  FFMA R2, -R4, R11, 1 ;  /* 0x3f80000004027423 */ /* 0x002fe2000000010b */
[----:B------:R-:W-:Y:S02]  /*46d0*/  FFMA R0, R0, 1.1920928955078125e-07, RZ ;  /* 0x3400000000007823 */ /* 0x000fe400000000ff */
[----:B------:R-:W-:Y:S01]  /*46e0*/  FFMA R9, R8, R9, -0.12148627638816833496 ;  /* 0xbdf8cdcc08097423 */ /* 0x000fe20000000009 */
[----:B------:R-:W-:-:S03]  /*46f0*/  FFMA R2, R11, R2, R11 ;  /* 0x000000020b027223 */ /* 0x000fc6000000000b */
        /* <DEDUP_REMOVED lines=12> */
[----:B------:R-:W-:Y:S01]  /*47c0*/  @P0 FFMA R9, R4, R3, +INF ;  /* 0x7f80000004090423 */ /* 0x000fe20000000003 */
[----:B--2---:R-:W-:Y:S06]  /*47d0*/  @!P1 BRA `(.L_x_59) ;  /* 0x0000000000109947 */ /* 0x004fec0003800000 */
[----:B------:R-:W-:Y:S01]  /*47e0*/  HFMA2 R0, -RZ, RZ, -1.75, 0 ;  /* 0xbf000000ff007431 */ /* 0x000fe200000001ff */
[----:B------:R-:W-:Y:S02]  /*47f0*/  MOV R3, R4 ;  /* 0x0000000400037202 */ /* 0x000fe40000000f00 */
[----:B------:R-:W-:-:S07]  /*4800*/  MOV R8, 0x4820 ;  /* 0x0000482000087802 */ /* 0x000fce0000000f00 */
[----:B0-----:R-:W-:Y:S05]  /*4810*/  CALL.REL.NOINC `($__internal_2_$__cuda_sm3x_div_rn_noftz_f32_slowpath) ;  /* 0x0000002800387944 */ /* 0x001fea0003c00000 */
.L_x_59:
[----:B------:R-:W-:-:S07]  /*4820*/  FADD R9, R9, R0 ;  /* 0x0000000009097221 */ /* 0x000fce0000000000 */
.L_x_52:
[C---:B------:R-:W-:Y:S01]  /*4830*/  ISETP.GE.AND P0, PT, R7.reuse, 0x6, PT ;  /* 0x000000060700780c */ /* 0x040fe20003f06270 */
[----:B------:R-:W-:Y:S01]  /*4840*/  BSSY.RECONVERGENT B2, `(.L_x_60) ;  /* 0x00000ca000027945 */ /* 0x000fe20003800200 */
[----:B------:R-:W-:-:S04]  /*4850*/  IADD3 R4, PT, PT, R7, 0x1, RZ ;  /* 0x0000000107047810 */ /* 0x000fc80007ffe0ff */
[----:B------:R-:W-:-:S07]  /*4860*/  I2FP.F32.S32 R4, R4 ;  /* 0x0000000400047245 */ /* 0x000fce0000201400 */
[----:B------:R-:W-:Y:S05]  /*4870*/  @!P0 BRA `(.L_x_61) ;  /* 0x0000000400348947 */ /* 0x000fea0003800000 */
[----:B------:R-:W-:Y:S01]  /*4880*/  IADD3 R0, PT, PT, R4, -0x3f2aaaab, RZ ;  /* 0xc0d5555504007810 */ /* 0x000fe20007ffe0ff */
[----:B------:R-:W1:Y:S01]  /*4890*/  MUFU.RCP R11, R4 ;  /* 0x00000004000b7308 */ /* 0x000e620000001000 */
[----:B------:R-:W-:Y:S01]  /*48a0*/  MOV R2, 0x3e055027 ;  /* 0x3e05502700027802 */ /* 0x000fe20000000f00 */
[----:B------:R-:W-:Y:S01]  /*48b0*/  UMOV UR4, 0x3f000000 ;  /* 0x3f00000000047882 */ /* 0x000fe20000000000 */
[----:B------:R-:W-:Y:S01]  /*48c0*/  LOP3.LUT R3, R0, 0xff800000, RZ, 0xc0, !PT ;  /* 0xff80000000037812 */ /* 0x000fe200078ec0ff */
[----:B------:R-:W-:Y:S01]  /*48d0*/  BSSY.RECONVERGENT B3, `(.L_x_62) ;  /* 0x0000021000037945 */ /* 0x000fe20003800200 */
[----:B------:R-:W-:Y:S02]  /*48e0*/  MOV R13, UR4 ;  /* 0x00000004000d7c02 */ /* 0x000fe40008000f00 */
[C---:B------:R-:W-:Y:S02]  /*48f0*/  IADD3 R0, PT, PT, R4.reuse, -R3, RZ ;  /* 0x8000000304007210 */ /* 0x040fe40007ffe0ff */
[----:B------:R-:W2:Y:S01]  /*4900*/  FCHK P1, -R13, R4 ;  /* 0x000000040d007302 */ /* 0x000ea20000020100 */
[----:B------:R-:W-:-:S02]  /*4910*/  ISETP.GT.U32.AND P0, PT, R4, 0x7f7fffff, PT ;  /* 0x7f7fffff0400780c */ /* 0x000fc40003f04070 */
[----:B------:R-:W-:-:S04]  /*4920*/  FADD R7, R0, -1 ;  /* 0xbf80000000077421 */ /* 0x000fc80000000000 */
[----:B------:R-:W-:Y:S01]  /*4930*/  FFMA R0, R7, -R2, 0.14084610342979431152 ;  /* 0x3e1039f607007423 */ /* 0x000fe20000000802 */
[----:B-1----:R-:W-:-:S03]  /*4940*/  FFMA R2, -R4, R11, 1 ;  /* 0x3f80000004027423 */ /* 0x002fc6000000010b */
[----:B------:R-:W-:Y:S01]  /*4950*/  FFMA R0, R7, R0, -0.12148627638816833496 ;  /* 0xbdf8cdcc07007423 */ /* 0x000fe20000000000 */
[----:B------:R-:W-:Y:S01]  /*4960*/  FFMA R2, R11, R2, R11 ;  /* 0x000000020b027223 */ /* 0x000fe2000000000b */
[----:B------:R-:W-:Y:S02]  /*4970*/  MOV R11, 0x7f800000 ;  /* 0x7f800000000b7802 */ /* 0x000fe40000000f00 */
[----:B------:R-:W-:-:S04]  /*4980*/  FFMA R0, R7, R0, 0.13980610668659210205 ;  /* 0x3e0f295507007423 */ /* 0x000fc80000000000 */
[----:B------:R-:W-:-:S04]  /*4990*/  FFMA R0, R7, R0, -0.16684235632419586182 ;  /* 0xbe2ad8b907007423 */ /* 0x000fc80000000000 */
[----:B------:R-:W-:-:S04]  /*49a0*/  FFMA R0, R7, R0, 0.20012299716472625732 ;  /* 0x3e4ced0b07007423 */ /* 0x000fc80000000000 */
[----:B------:R-:W-:-:S04]  /*49b0*/  FFMA R0, R7, R0, -0.24999669194221496582 ;  /* 0xbe7fff2207007423 */ /* 0x000fc80000000000 */
[----:B------:R-:W-:-:S04]  /*49c0*/  FFMA R0, R7, R0, 0.33333182334899902344 ;  /* 0x3eaaaa7807007423 */ /* 0x000fc80000000000 */
[----:B------:R-:W-:-:S04]  /*49d0*/  FFMA R0, R7, R0, -0.5 ;  /* 0xbf00000007007423 */ /* 0x000fc80000000000 */
[C---:B------:R-:W-:Y:S01]  /*49e0*/  FMUL R8, R7.reuse, R0 ;  /* 0x0000000007087220 */ /* 0x040fe20000400000 */
[----:B------:R-:W-:Y:S01]  /*49f0*/  I2FP.F32.S32 R0, R3 ;  /* 0x0000000300007245 */ /* 0x000fe20000201400 */
[----:B------:R-:W-:Y:S02]  /*4a00*/  FFMA R3, R2, -0.5, RZ ;  /* 0xbf00000002037823 */ /* 0x000fe400000000ff */
[----:B------:R-:W-:Y:S02]  /*4a10*/  FFMA R7, R7, R8, R7 ;  /* 0x0000000807077223 */ /* 0x000fe40000000007 */
[----:B------:R-:W-:Y:S01]  /*4a20*/  FFMA R0, R0, 1.1920928955078125e-07, RZ ;  /* 0x3400000000007823 */ /* 0x000fe200000000ff */
[----:B------:R-:W-:-:S03]  /*4a30*/  FFMA R8, -R4, R3, -0.5 ;  /* 0xbf00000004087423 */ /* 0x000fc60000000103 */
[----:B------:R-:W-:Y:S01]  /*4a40*/  FFMA R10, R0, 0.69314718246459960938, R7 ;  /* 0x3f317218000a7823 */ /* 0x000fe20000000007 */
[----:B------:R-:W-:Y:S01]  /*4a50*/  FFMA R3, R2, R8, R3 ;  /* 0x0000000802037223 */ /* 0x000fe20000000003 */
[C---:B------:R-:W-:Y:S01]  /*4a60*/  @P0 FFMA R10, R4.reuse, R11, +INF ;  /* 0x7f800000040a0423 */ /* 0x040fe2000000000b */
[----:B------:R-:W-:Y:S01]  /*4a70*/  FMUL R7, R4, R4 ;  /* 0x0000000404077220 */ /* 0x000fe20000400000 */
[----:B--2---:R-:W-:Y:S06]  /*4a80*/  @!P1 BRA `(.L_x_63) ;  /* 0x0000000000149947 */ /* 0x004fec0003800000 */
[----:B------:R-:W-:Y:S01]  /*4a90*/  HFMA2 R0, -RZ, RZ, -1.75, 0 ;  /* 0xbf000000ff007431 */ /* 0x000fe200000001ff */
[----:B------:R-:W-:Y:S02]  /*4aa0*/  MOV R3, R4 ;  /* 0x0000000400037202 */ /* 0x000fe40000000f00 */
[----:B------:R-:W-:-:S07]  /*4ab0*/  MOV R8, 0x4ad0 ;  /* 0x00004ad000087802 */ /* 0x000fce0000000f00 */
[----:B0-----:R-:W-:Y:S05]  /*4ac0*/  CALL.REL.NOINC `($__internal_2_$__cuda_sm3x_div_rn_noftz_f32_slowpath) ;  /* 0x00000024008c7944 */ /* 0x001fea0003c00000 */
[----:B------:R-:W-:-:S07]  /*4ad0*/  MOV R3, R0 ;  /* 0x0000000000037202 */ /* 0x000fce0000000f00 */
.L_x_63:
[----:B0-----:R-:W-:Y:S05]  /*4ae0*/  BSYNC.RECONVERGENT B3 ;  /* 0x0000000000037941 */ /* 0x001fea0003800200 */
.L_x_62:
[----:B------:R-:W-:Y:S01]  /*4af0*/  FMUL R4, R7, 12 ;  /* 0x4140000007047820 */ /* 0x000fe20000400000 */
[----:B------:R-:W-:Y:S01]  /*4b00*/  UMOV UR4, 0x3f800000 ;  /* 0x3f80000000047882 */ /* 0x000fe20000000000 */
[----:B------:R-:W-:Y:S01]  /*4b10*/  BSSY.RECONVERGENT B3, `(.L_x_64) ;  /* 0x000000f000037945 */ /* 0x000fe20003800200 */
[----:B------:R-:W-:Y:S01]  /*4b20*/  MOV R13, UR4 ;  /* 0x00000004000d7c02 */ /* 0x000fe20008000f00 */
[----:B------:R-:W0:Y:S01]  /*4b30*/  MUFU.RCP R0, R4 ;  /* 0x0000000400007308 */ /* 0x000e220000001000 */
[----:B------:R-:W-:-:S07]  /*4b40*/  FADD R10, R10, R3 ;  /* 0x000000030a0a7221 */ /* 0x000fce0000000000 */
[----:B------:R-:W1:Y:S01]  /*4b50*/  FCHK P0, -R13, R4 ;  /* 0x000000040d007302 */ /* 0x000e620000000100 */
[----:B0-----:R-:W-:-:S04]  /*4b60*/  FFMA R11, -R4, R0, 1 ;  /* 0x3f800000040b7423 */ /* 0x001fc80000000100 */
[----:B------:R-:W-:-:S04]  /*4b70*/  FFMA R0, R0, R11, R0 ;  /* 0x0000000b00007223 */ /* 0x000fc80000000000 */
[----:B------:R-:W-:-:S04]  /*4b80*/  FFMA R11, R0, -1, RZ ;  /* 0xbf800000000b7823 */ /* 0x000fc800000000ff */
[----:B------:R-:W-:-:S04]  /*4b90*/  FFMA R2, -R4, R11, -1 ;  /* 0xbf80000004027423 */ /* 0x000fc8000000010b */
[----:B------:R-:W-:Y:S01]  /*4ba0*/  FFMA R0, R0, R2, R11 ;  /* 0x0000000200007223 */ /* 0x000fe2000000000b */
[----:B-1----:R-:W-:Y:S06]  /*4bb0*/  @!P0 BRA `(.L_x_65) ;  /* 0x0000000000108947 */ /* 0x002fec0003800000 */
[----:B------:R-:W-:Y:S01]  /*4bc0*/  HFMA2 R0, -RZ, RZ, -1.875, 0 ;  /* 0xbf800000ff007431 */ /* 0x000fe200000001ff */
[----:B------:R-:W-:Y:S02]  /*4bd0*/  MOV R3, R4 ;  /* 0x0000000400037202 */ /* 0x000fe40000000f00 */
[----:B------:R-:W-:-:S07]  /*4be0*/  MOV R8, 0x4c00 ;  /* 0x00004c0000087802 */ /* 0x000fce0000000f00 */
[----:B------:R-:W-:Y:S05]  /*4bf0*/  CALL.REL.NOINC `($__internal_2_$__cuda_sm3x_div_rn_noftz_f32_slowpath) ;  /* 0x0000002400407944 */ /* 0x000fea0003c00000 */
.L_x_65:
[----:B------:R-:W-:Y:S05]  /*4c00*/  BSYNC.RECONVERGENT B3 ;  /* 0x0000000000037941 */ /* 0x000fea0003800200 */
.L_x_64:
[C---:B------:R-:W-:Y:S01]  /*4c10*/  FMUL R2, R7.reuse, 120 ;  /* 0x42f0000007027820 */ /* 0x040fe20000400000 */
[----:B------:R-:W-:Y:S01]  /*4c20*/  BSSY.RECONVERGENT B0, `(.L_x_66) ;  /* 0x0000010000007945 */ /* 0x000fe20003800200 */
[----:B------:R-:W-:Y:S02]  /*4c30*/  FADD R10, R10, R0 ;  /* 0x000000000a0a7221 */ /* 0x000fe40000000000 */
[----:B------:R-:W-:-:S05]  /*4c40*/  FMUL R4, R7, R2 ;  /* 0x0000000207047220 */ /* 0x000fca0000400000 */
[----:B------:R-:W-:-:S04]  /*4c50*/  IADD3 R2, PT, PT, R4, 0x1800000, RZ ;  /* 0x0180000004027810 */ /* 0x000fc80007ffe0ff */
[----:B------:R-:W-:-:S04]  /*4c60*/  LOP3.LUT R2, R2, 0x7f800000, RZ, 0xc0, !PT ;  /* 0x7f80000002027812 */ /* 0x000fc800078ec0ff */
[----:B------:R-:W-:-:S13]  /*4c70*/  ISETP.GT.U32.AND P0, PT, R2, 0x1ffffff, PT ;  /* 0x01ffffff0200780c */ /* 0x000fda0003f04070 */
[----:B------:R-:W-:Y:S05]  /*4c80*/  @P0 BRA `(.L_x_67) ;  /* 0x0000000000140947 */ /* 0x000fea0003800000 */
[----:B------:R-:W-:Y:S02]  /*4c90*/  MOV R0, R4 ;  /* 0x0000000400007202 */ /* 0x000fe40000000f00 */
[----:B------:R-:W-:-:S07]  /*4ca0*/  MOV R8, 0x4cc0 ;  /* 0x00004cc000087802 */ /* 0x000fce0000000f00 */
[----:B------:R-:W-:Y:S05]  /*4cb0*/  CALL.REL.NOINC `($__internal_1_$__cuda_sm20_rcp_rn_f32_slowpath) ;  /* 0x0000002000387944 */ /* 0x000fea0003c00000 */
[----:B------:R-:W-:Y:S01]  /*4cc0*/  MOV R3, R0 ;  /* 0x0000000000037202 */ /* 0x000fe20000000f00 */
[----:B------:R-:W-:Y:S06]  /*4cd0*/  BRA `(.L_x_68) ;  /* 0x0000000000107947 */ /* 0x000fec0003800000 */
.L_x_67:
[----:B------:R-:W0:Y:S02]  /*4ce0*/  MUFU.RCP R3, R4 ;  /* 0x0000000400037308 */ /* 0x000e240000001000 */
[----:B0-----:R-:W-:-:S04]  /*4cf0*/  FFMA R0, R4, R3, -1 ;  /* 0xbf80000004007423 */ /* 0x001fc80000000003 */
[----:B------:R-:W-:-:S04]  /*4d00*/  FADD.FTZ R0, -R0, -RZ ;  /* 0x800000ff00007221 */ /* 0x000fc80000010100 */
[----:B------:R-:W-:-:S07]  /*4d10*/  FFMA R3, R3, R0, R3 ;  /* 0x0000000003037223 */ /* 0x000fce0000000003 */
.L_x_68:
[----:B------:R-:W-:Y:S05]  /*4d20*/  BSYNC.RECONVERGENT B0 ;  /* 0x0000000000007941 */ /* 0x000fea0003800200 */
.L_x_66:
[----:B------:R-:W-:Y:S01]  /*4d30*/  FADD R10, R10, R3 ;  /* 0x000000030a0a7221 */ /* 0x000fe20000000000 */
[----:B------:R-:W-:Y:S06]  /*4d40*/  BRA `(.L_x_69) ;  /* 0x0000000400e47947 */ /* 0x000fec0003800000 */
.L_x_61:
[----:B------:R-:W-:-:S13]  /*4d50*/  ISETP.NE.AND P0, PT, R7, 0x5, PT ;  /* 0x000000050700780c */ /* 0x000fda0003f05270 */
[----:B------:R-:W-:Y:S05]  /*4d60*/  @!P0 BRA `(.L_x_70) ;  /* 0x0000000400448947 */ /* 0x000fea0003800000 */
[----:B------:R-:W-:Y:S01]  /*4d70*/  HFMA2 R7, -RZ, RZ, 0, 0 ;  /* 0x00000000ff077431 */ /* 0x000fe200000001ff */
[----:B------:R-:W-:Y:S06]  /*4d80*/  BSSY.RECONVERGENT B0, `(.L_x_71) ;  /* 0x0000013000007945 */ /* 0x000fec0003800200 */
.L_x_75:
[----:B------:R-:W-:Y:S01]  /*4d90*/  IADD3 R0, PT, PT, R4, 0x1800000, RZ ;  /* 0x0180000004007810 */ /* 0x000fe20007ffe0ff */
[----:B------:R-:W-:Y:S03]  /*4da0*/  BSSY.RECONVERGENT B1, `(.L_x_72) ;  /* 0x000000c000017945 */ /* 0x000fe60003800200 */
[----:B------:R-:W-:-:S04]  /*4db0*/  LOP3.LUT R0, R0, 0x7f800000, RZ, 0xc0, !PT ;  /* 0x7f80000000007812 */ /* 0x000fc800078ec0ff */
[----:B------:R-:W-:-:S13]  /*4dc0*/  ISETP.GT.U32.AND P0, PT, R0, 0x1ffffff, PT ;  /* 0x01ffffff0000780c */ /* 0x000fda0003f04070 */
[----:B------:R-:W-:Y:S05]  /*4dd0*/  @P0 BRA `(.L_x_73) ;  /* 0x0000000000100947 */ /* 0x000fea0003800000 */
[----:B------:R-:W-:Y:S02]  /*4de0*/  MOV R0, R4 ;  /* 0x0000000400007202 */ /* 0x000fe40000000f00 */
[----:B------:R-:W-:-:S07]  /*4df0*/  MOV R8, 0x4e10 ;  /* 0x00004e1000087802 */ /* 0x000fce0000000f00 */
[----:B0-----:R-:W-:Y:S05]  /*4e00*/  CALL.REL.NOINC `($__internal_1_$__cuda_sm20_rcp_rn_f32_slowpath) ;  /* 0x0000001c00e47944 */ /* 0x001fea0003c00000 */
[----:B------:R-:W-:Y:S05]  /*4e10*/  BRA `(.L_x_74) ;  /* 0x0000000000107947 */ /* 0x000fea0003800000 */
.L_x_73:
[----:B------:R-:W1:Y:S02]  /*4e20*/  MUFU.RCP R3, R4 ;  /* 0x0000000400037308 */ /* 0x000e640000001000 */
[----:B-1----:R-:W-:-:S04]  /*4e30*/  FFMA R0, R3, R4, -1 ;  /* 0xbf80000003007423 */ /* 0x002fc80000000004 */
[----:B------:R-:W-:-:S04]  /*4e40*/  FADD.FTZ R0, -R0, -RZ ;  /* 0x800000ff00007221 */ /* 0x000fc80000010100 */
[----:B------:R-:W-:-:S07]  /*4e50*/  FFMA R0, R3, R0, R3 ;  /* 0x0000000003007223 */ /* 0x000fce0000000003 */
.L_x_74:
[----:B0-----:R-:W-:Y:S05]  /*4e60*/  BSYNC.RECONVERGENT B1 ;  /* 0x0000000000017941 */ /* 0x001fea0003800200 */
.L_x_72:
[----:B------:R-:W-:Y:S01]  /*4e70*/  FADD R4, R4, 1 ;  /* 0x3f80000004047421 */ /* 0x000fe20000000000 */
[----:B------:R-:W-:-:S04]  /*4e80*/  FADD R7, -R0, R7 ;  /* 0x0000000700077221 */ /* 0x000fc80000000100 */
[----:B------:R-:W-:-:S13]  /*4e90*/  FSETP.GEU.AND P0, PT, R4, 6, PT ;  /* 0x40c000000400780b */ /* 0x000fda0003f0e000 */
[----:B------:R-:W-:Y:S05]  /*4ea0*/  @!P0 BRA `(.L_x_75) ;  /* 0xfffffffc00b88947 */ /* 0x000fea000383ffff */
[----:B------:R-:W-:Y:S05]  /*4eb0*/  BSYNC.RECONVERGENT B0 ;  /* 0x0000000000007941 */ /* 0x000fea0003800200 */
.L_x_71:
[----:B------:R-:W-:Y:S01]  /*4ec0*/  IADD3 R0, PT, PT, R4, -0x3f2aaaab, RZ ;  /* 0xc0d5555504007810 */ /* 0x000fe20007ffe0ff */
[----:B------:R-:W-:Y:S01]  /*4ed0*/  HFMA2 R11, -RZ, RZ, 1.5048828125, 33.21875 ;  /* 0x3e055027ff0b7431 */ /* 0x000fe200000001ff */
[----:B------:R-:W0:Y:S01]  /*4ee0*/  MUFU.RCP R13, R4 ;  /* 0x00000004000d7308 */ /* 0x000e220000001000 */
[----:B------:R-:W-:Y:S01]  /*4ef0*/  UMOV UR4, 0x3f000000 ;  /* 0x3f00000000047882 */ /* 0x000fe20000000000 */
[----:B------:R-:W-:Y:S01]  /*4f00*/  LOP3.LUT R3, R0, 0xff800000, RZ, 0xc0, !PT ;  /* 0xff80000000037812 */ /* 0x000fe200078ec0ff */
[----:B------:R-:W-:Y:S01]  /*4f10*/  BSSY.RECONVERGENT B3, `(.L_x_76) ;  /* 0x0000021000037945 */ /* 0x000fe20003800200 */
[----:B------:R-:W-:Y:S02]  /*4f20*/  MOV R15, UR4 ;  /* 0x00000004000f7c02 */ /* 0x000fe40008000f00 */
[C---:B------:R-:W-:Y:S02]  /*4f30*/  IADD3 R0, PT, PT, R4.reuse, -R3, RZ ;  /* 0x8000000304007210 */ /* 0x040fe40007ffe0ff */
[----:B------:R-:W1:Y:S01]  /*4f40*/  FCHK P1, -R15, R4 ;  /* 0x000000040f007302 */ /* 0x000e620000020100 */
[----:B------:R-:W-:-:S02]  /*4f50*/  ISETP.GT.U32.AND P0, PT, R4, 0x7f7fffff, PT ;  /* 0x7f7fffff0400780c */ /* 0x000fc40003f04070 */
[----:B------:R-:W-:Y:S01]  /*4f60*/  FADD R8, R0, -1 ;  /* 0xbf80000000087421 */ /* 0x000fe20000000000 */
[----:B------:R-:W-:-:S03]  /*4f70*/  I2FP.F32.S32 R0, R3 ;  /* 0x0000000300007245 */ /* 0x000fc60000201400 */
[----:B------:R-:W-:Y:S01]  /*4f80*/  FFMA R11, R8, -R11, 0.14084610342979431152 ;  /* 0x3e1039f6080b7423 */ /* 0x000fe2000000080b */
[----:B0-----:R-:W-:Y:S01]  /*4f90*/  FFMA R2, -R4, R13, 1 ;  /* 0x3f80000004027423 */ /* 0x001fe2000000010d */
        /* <DEDUP_REMOVED lines=18> */
[----:B-1----:R-:W-:Y:S06]  /*50c0*/  @!P1 BRA `(.L_x_77) ;  /* 0x0000000000149947 */ /* 0x002fec0003800000 */
[----:B------:R-:W-:Y:S02]  /*50d0*/  MOV R3, R4 ;  /* 0x0000000400037202 */ /* 0x000fe40000000f00 */
[----:B------:R-:W-:Y:S02]  /*50e0*/  MOV R0, 0xbf000000 ;  /* 0xbf00000000007802 */ /* 0x000fe40000000f00 */
[----:B------:R-:W-:-:S07]  /*50f0*/  MOV R8, 0x5110 ;  /* 0x0000511000087802 */ /* 0x000fce0000000f00 */
[----:B------:R-:W-:Y:S05]  /*5100*/  CALL.REL.NOINC `($__internal_2_$__cuda_sm3x_div_rn_noftz_f32_slowpath) ;  /* 0x0000001c00fc7944 */ /* 0x000fea0003c00000 */
[----:B------:R-:W-:-:S07]  /*5110*/  MOV R3, R0 ;  /* 0x0000000000037202 */ /* 0x000fce0000000f00 */
.L_x_77:
[----:B------:R-:W-:Y:S05]  /*5120*/  BSYNC.RECONVERGENT B3 ;  /* 0x0000000000037941 */ /* 0x000fea0003800200 */
.L_x_76:
        /* <DEDUP_REMOVED lines=17> */
.L_x_79:
[----:B------:R-:W-:Y:S05]  /*5240*/  BSYNC.RECONVERGENT B3 ;  /* 0x0000000000037941 */ /* 0x000fea0003800200 */
.L_x_78:
[----:B------:R-:W-:-:S04]  /*5250*/  FADD R10, R10, R0 ;  /* 0x000000000a0a7221 */ /* 0x000fc80000000000 */
[----:B------:R-:W-:Y:S01]  /*5260*/  FADD R10, R7, R10 ;  /* 0x0000000a070a7221 */ /* 0x000fe20000000000 */
[----:B------:R-:W-:Y:S06]  /*5270*/  BRA `(.L_x_69) ;  /* 0x0000000000987947 */ /* 0x000fec0003800000 */
.L_x_70:
        /* <DEDUP_REMOVED lines=13> */
[----:B------:R-:W-:-:S04]  /*5350*/  FFMA R2, R7, R2, -0.12148627638816833496 ;  /* 0xbdf8cdcc07027423 */ /* 0x000fc80000000002 */
[----:B------:R-:W-:-:S04]  /*5360*/  FFMA R2, R7, R2, 0.13980610668659210205 ;  /* 0x3e0f295507027423 */ /* 0x000fc80000000002 */
[----:B------:R-:W-:-:S04]  /*5370*/  FFMA R2, R7, R2, -0.16684235632419586182 ;  /* 0xbe2ad8b907027423 */ /* 0x000fc80000000002 */
[----:B------:R-:W-:-:S04]  /*5380*/  FFMA R2, R7, R2, 0.20012299716472625732 ;  /* 0x3e4ced0b07027423 */ /* 0x000fc80000000002 */
[----:B------:R-:W-:-:S04]  /*5390*/  FFMA R2, R7, R2, -0.24999669194221496582 ;  /* 0xbe7fff2207027423 */ /* 0x000fc80000000002 */
[----:B------:R-:W-:-:S04]  /*53a0*/  FFMA R2, R7, R2, 0.33333182334899902344 ;  /* 0x3eaaaa7807027423 */ /* 0x000fc80000000002 */
[----:B------:R-:W-:Y:S01]  /*53b0*/  FFMA R0, R7, R2, -0.5 ;  /* 0xbf00000007007423 */ /* 0x000fe20000000002 */
[----:B------:R-:W-:-:S03]  /*53c0*/  FFMA R2, R11, R8, R11 ;  /* 0x000000080b027223 */ /* 0x000fc6000000000b */
[C---:B------:R-:W-:Y:S01]  /*53d0*/  FMUL R8, R7.reuse, R0 ;  /* 0x0000000007087220 */ /* 0x040fe20000400000 */
[----:B------:R-:W-:Y:S01]  /*53e0*/  I2FP.F32.S32 R0, R3 ;  /* 0x0000000300007245 */ /* 0x000fe20000201400 */
[----:B------:R-:W-:Y:S01]  /*53f0*/  FFMA R11, R2, -0.5, RZ ;  /* 0xbf000000020b7823 */ /* 0x000fe200000000ff */
[----:B------:R-:W-:Y:S01]  /*5400*/  MOV R3, 0x7f800000 ;  /* 0x7f80000000037802 */ /* 0x000fe20000000f00 */
[----:B------:R-:W-:Y:S02]  /*5410*/  FFMA R7, R7, R8, R7 ;  /* 0x0000000807077223 */ /* 0x000fe40000000007 */
[----:B------:R-:W-:Y:S01]  /*5420*/  FFMA R0, R0, 1.1920928955078125e-07, RZ ;  /* 0x3400000000007823 */ /* 0x000fe200000000ff */
        /* <DEDUP_REMOVED lines=9> */
.L_x_81:
[----:B0-----:R-:W-:Y:S05]  /*54c0*/  BSYNC.RECONVERGENT B3 ;  /* 0x0000000000037941 */ /* 0x001fea0003800200 */
.L_x_80:
[----:B------:R-:W-:-:S07]  /*54d0*/  FADD R10, R7, R0 ;  /* 0x00000000070a7221 */ /* 0x000fce0000000000 */
.L_x_69:
[----:B------:R-:W-:Y:S05]  /*54e0*/  BSYNC.RECONVERGENT B2 ;  /* 0x0000000000027941 */ /* 0x000fea0003800200 */
.L_x_60:
[C---:B------:R-:W-:Y:S01]  /*54f0*/  ISETP.GE.AND P0, PT, R5.reuse, 0x6, PT ;  /* 0x000000060500780c */ /* 0x040fe20003f06270 */
[----:B------:R-:W-:Y:S01]  /*5500*/  BSSY.RECONVERGENT B2, `(.L_x_82) ;  /* 0x00000ca000027945 */ /* 0x000fe20003800200 */
[----:B------:R-:W-:Y:S01]  /*5510*/  IADD3 R4, PT, PT, R5, 0x1, RZ ;  /* 0x0000000105047810 */ /* 0x000fe20007ffe0ff */
[----:B------:R-:W-:-:S03]  /*5520*/  FADD R9, -R10, R9 ;  /* 0x000000090a097221 */ /* 0x000fc60000000100 */
[----:B------:R-:W-:-:S07]  /*5530*/  I2FP.F32.S32 R4, R4 ;  /* 0x0000000400047245 */ /* 0x000fce0000201400 */
[----:B------:R-:W-:Y:S05]  /*5540*/  @!P0 BRA `(.L_x_83) ;  /* 0x0000000400308947 */ /* 0x000fea0003800000 */
[----:B------:R-:W-:Y:S01]  /*5550*/  IADD3 R0, PT, PT, R4, -0x3f2aaaab, RZ ;  /* 0xc0d5555504007810 */ /* 0x000fe20007ffe0ff */
[----:B------:R-:W0:Y:S01]  /*5560*/  MUFU.RCP R7, R4 ;  /* 0x0000000400077308 */ /* 0x000e220000001000 */
[----:B------:R-:W-:Y:S01]  /*5570*/  MOV R2, 0x3e055027 ;  /* 0x3e05502700027802 */ /* 0x000fe20000000f00 */
        /* <DEDUP_REMOVED lines=8> */
[----:B------:R-:W-:-:S03]  /*5600*/  MOV R11, 0x7f800000 ;  /* 0x7f800000000b7802 */ /* 0x000fc60000000f00 */
[----:B------:R-:W-:Y:S01]  /*5610*/  FFMA R0, R5, -R2, 0.14084610342979431152 ;  /* 0x3e1039f605007423 */ /* 0x000fe20000000802 */
[----:B0-----:R-:W-:-:S03]  /*5620*/  FFMA R2, -R4, R7, 1 ;  /* 0x3f80000004027423 */ /* 0x001fc60000000107 */
[----:B------:R-:W-:Y:S01]  /*5630*/  FFMA R0, R5, R0, -0.12148627638816833496 ;  /* 0xbdf8cdcc05007423 */ /* 0x000fe20000000000 */
[----:B------:R-:W-:-:S03]  /*5640*/  FFMA R2, R7, R2, R7 ;  /* 0x0000000207027223 */ /* 0x000fc60000000007 */
        /* <DEDUP_REMOVED lines=16> */
[----:B-1----:R-:W-:Y:S06]  /*5750*/  @!P1 BRA `(.L_x_85) ;  /* 0x0000000000149947 */ /* 0x002fec0003800000 */
[----:B------:R-:W-:Y:S01]  /*5760*/  HFMA2 R0, -RZ, RZ, -1.75, 0 ;  /* 0xbf000000ff007431 */ /* 0x000fe200000001ff */
[----:B------:R-:W-:Y:S02]  /*5770*/  MOV R3, R4 ;  /* 0x0000000400037202 */ /* 0x000fe40000000f00 */
[----:B------:R-:W-:-:S07]  /*5780*/  MOV R8, 0x57a0 ;  /* 0x000057a000087802 */ /* 0x000fce0000000f00 */
[----:B------:R-:W-:Y:S05]  /*5790*/  CALL.REL.NOINC `($__internal_2_$__cuda_sm3x_div_rn_noftz_f32_slowpath) ;  /* 0x0000001800587944 */ /* 0x000fea0003c00000 */
[----:B------:R-:W-:-:S07]  /*57a0*/  MOV R2, R0 ;  /* 0x0000000000027202 */ /* 0x000fce0000000f00 */
.L_x_85:
[----:B------:R-:W-:Y:S05]  /*57b0*/  BSYNC.RECONVERGENT B3 ;  /* 0x0000000000037941 */ /* 0x000fea0003800200 */
.L_x_84:
        /* <DEDUP_REMOVED lines=17> */
.L_x_87:
[----:B------:R-:W-:Y:S05]  /*58d0*/  BSYNC.RECONVERGENT B3 ;  /* 0x0000000000037941 */ /* 0x000fea0003800200 */
.L_x_86:
[----:B------:R-:W-:Y:S01]  /*58e0*/  FMUL R2, R7, 120 ;  /* 0x42f0000007027820 */ /* 0x000fe20000400000 */
        /* <DEDUP_REMOVED lines=10> */
[----:B------:R-:W-:Y:S05]  /*5990*/  BRA `(.L_x_90) ;  /* 0x0000000000107947 */ /* 0x000fea0003800000 */
.L_x_89:
[----:B------:R-:W0:Y:S02]  /*59a0*/  MUFU.RCP R0, R7 ;  /* 0x0000000700007308 */ /* 0x000e240000001000 */
[----:B0-----:R-:W-:-:S04]  /*59b0*/  FFMA R2, R7, R0, -1 ;  /* 0xbf80000007027423 */ /* 0x001fc80000000000 */
[----:B------:R-:W-:-:S04]  /*59c0*/  FADD.FTZ R3, -R2, -RZ ;  /* 0x800000ff02037221 */ /* 0x000fc80000010100 */
[----:B------:R-:W-:-:S07]  /*59d0*/  FFMA R0, R0, R3, R0 ;  /* 0x0000000300007223 */ /* 0x000fce0000000000 */
.L_x_90:
[----:B------:R-:W-:Y:S05]  /*59e0*/  BSYNC.RECONVERGENT B0 ;  /* 0x0000000000007941 */ /* 0x000fea0003800200 */
.L_x_88:
[----:B------:R-:W-:Y:S01]  /*59f0*/  FADD R0, R5, R0 ;  /* 0x0000000005007221 */ /* 0x000fe20000000000 */
[----:B------:R-:W-:Y:S06]  /*5a00*/  BRA `(.L_x_91) ;  /* 0x0000000400e47947 */ /* 0x000fec0003800000 */
.L_x_83:
[----:B------:R-:W-:-:S13]  /*5a10*/  ISETP.NE.AND P0, PT, R5, 0x5, PT ;  /* 0x000000050500780c */ /* 0x000fda0003f05270 */
[----:B------:R-:W-:Y:S05]  /*5a20*/  @!P0 BRA `(.L_x_92) ;  /* 0x0000000400448947 */ /* 0x000fea0003800000 */
[----:B------:R-:W-:Y:S01]  /*5a30*/  HFMA2 R5, -RZ, RZ, 0, 0 ;  /* 0x00000000ff057431 */ /* 0x000fe200000001ff */
[----:B------:R-:W-:Y:S06]  /*5a40*/  BSSY.RECONVERGENT B0, `(.L_x_93) ;  /* 0x0000013000007945 */ /* 0x000fec0003800200 */
.L_x_97:
[----:B------:R-:W-:Y:S01]  /*5a50*/  IADD3 R0, PT, PT, R4, 0x1800000, RZ ;  /* 0x0180000004007810 */ /* 0x000fe20007ffe0ff */
[----:B------:R-:W-:Y:S03]  /*5a60*/  BSSY.RECONVERGENT B1, `(.L_x_94) ;  /* 0x000000c000017945 */ /* 0x000fe60003800200 */
[----:B------:R-:W-:-:S04]  /*5a70*/  LOP3.LUT R0, R0, 0x7f800000, RZ, 0xc0, !PT ;  /* 0x7f80000000007812 */ /* 0x000fc800078ec0ff */
[----:B------:R-:W-:-:S13]  /*5a80*/  ISETP.GT.U32.AND P0, PT, R0, 0x1ffffff, PT ;  /* 0x01ffffff0000780c */ /* 0x000fda0003f04070 */
[----:B------:R-:W-:Y:S05]  /*5a90*/  @P0 BRA `(.L_x_95) ;  /* 0x0000000000100947 */ /* 0x000fea0003800000 */
[----:B------:R-:W-:Y:S02]  /*5aa0*/  MOV R0, R4 ;  /* 0x0000000400007202 */ /* 0x000fe40000000f00 */
[----:B------:R-:W-:-:S07]  /*5ab0*/  MOV R8, 0x5ad0 ;  /* 0x00005ad000087802 */ /* 0x000fce0000000f00 */
[----:B------:R-:W-:Y:S05]  /*5ac0*/  CALL.REL.NOINC `($__internal_1_$__cuda_sm20_rcp_rn_f32_slowpath) ;  /* 0x0000001000b47944 */ /* 0x000fea0003c00000 */
[----:B------:R-:W-:Y:S05]  /*5ad0*/  BRA `(.L_x_96) ;  /* 0x0000000000107947 */ /* 0x000fea0003800000 */
.L_x_95:
[----:B------:R-:W0:Y:S02]  /*5ae0*/  MUFU.RCP R3, R4 ;  /* 0x0000000400037308 */ /* 0x000e240000001000 */
[----:B0-----:R-:W-:-:S04]  /*5af0*/  FFMA R0, R3, R4, -1 ;  /* 0xbf80000003007423 */ /* 0x001fc80000000004 */
[----:B------:R-:W-:-:S04]  /*5b00*/  FADD.FTZ R0, -R0, -RZ ;  /* 0x800000ff00007221 */ /* 0x000fc80000010100 */
[----:B------:R-:W-:-:S07]  /*5b10*/  FFMA R0, R3, R0, R3 ;  /* 0x0000000003007223 */ /* 0x000fce0000000003 */
.L_x_96:
[----:B------:R-:W-:Y:S05]  /*5b20*/  BSYNC.RECONVERGENT B1 ;  /* 0x0000000000017941 */ /* 0x000fea0003800200 */
.L_x_94:
[----:B------:R-:W-:Y:S01]  /*5b30*/  FADD R4, R4, 1 ;  /* 0x3f80000004047421 */ /* 0x000fe20000000000 */
[----:B------:R-:W-:-:S04]  /*5b40*/  FADD R5, -R0, R5 ;  /* 0x0000000500057221 */ /* 0x000fc80000000100 */
[----:B------:R-:W-:-:S13]  /*5b50*/  FSETP.GEU.AND P0, PT, R4, 6, PT ;  /* 0x40c000000400780b */ /* 0x000fda0003f0e000 */
[----:B------:R-:W-:Y:S05]  /*5b60*/  @!P0 BRA `(.L_x_97) ;  /* 0xfffffffc00b88947 */ /* 0x000fea000383ffff */
[----:B------:R-:W-:Y:S05]  /*5b70*/  BSYNC.RECONVERGENT B0 ;  /* 0x0000000000007941 */ /* 0x000fea0003800200 */
.L_x_93:
[----:B------:R-:W-:Y:S01]  /*5b80*/  IADD3 R0, PT, PT, R4, -0x3f2aaaab, RZ ;  /* 0xc0d5555504007810 */ /* 0x000fe20007ffe0ff */
[----:B------:R-:W-:Y:S01]  /*5b90*/  HFMA2 R2, -RZ, RZ, 1.5048828125, 33.21875 ;  /* 0x3e055027ff027431 */ /* 0x000fe200000001ff */
[----:B------:R-:W0:Y:S01]  /*5ba0*/  MUFU.RCP R11, R4 ;  /* 0x00000004000b7308 */ /* 0x000e220000001000 */
[----:B------:R-:W-:Y:S01]  /*5bb0*/  UMOV UR4, 0x3f000000 ;  /* 0x3f00000000047882 */ /* 0x000fe20000000000 */
[----:B------:R-:W-:Y:S01]  /*5bc0*/  LOP3.LUT R3, R0, 0xff800000, RZ, 0xc0, !PT ;  /* 0xff80000000037812 */ /* 0x000fe200078ec0ff */
[----:B------:R-:W-:Y:S01]  /*5bd0*/  BSSY.RECONVERGENT B3, `(.L_x_98) ;  /* 0x0000021000037945 */ /* 0x000fe20003800200 */
[----:B------:R-:W-:Y:S01]  /*5be0*/  MOV R13, UR4 ;  /* 0x00000004000d7c02 */ /* 0x000fe20008000f00 */
[C---:B------:R-:W-:Y:S01]  /*5bf0*/  FMUL R10, R4.reuse, R4 ;  /* 0x00000004040a7220 */ /* 0x040fe20000400000 */
[C---:B------:R-:W-:Y:S02]  /*5c00*/  IADD3 R0, PT, PT, R4.reuse, -R3, RZ ;  /* 0x8000000304007210 */ /* 0x040fe40007ffe0ff */
[----:B------:R-:W1:Y:S01]  /*5c10*/  FCHK P1, -R13, R4 ;  /* 0x000000040d007302 */ /* 0x000e620000020100 */
[----:B------:R-:W-:-:S02]  /*5c20*/  ISETP.GT.U32.AND P0, PT, R4, 0x7f7fffff, PT ;  /* 0x7f7fffff0400780c */ /* 0x000fc40003f04070 */
[----:B------:R-:W-:-:S04]  /*5c30*/  FADD R7, R0, -1 ;  /* 0xbf80000000077421 */ /* 0x000fc80000000000 */
[----:B------:R-:W-:Y:S01]  /*5c40*/  FFMA R2, R7, -R2, 0.14084610342979431152 ;  /* 0x3e1039f607027423 */ /* 0x000fe20000000802 */
[----:B0-----:R-:W-:-:S03]  /*5c50*/  FFMA R8, -R4, R11, 1 ;  /* 0x3f80000004087423 */ /* 0x001fc6000000010b */
        /* <DEDUP_REMOVED lines=18> */
[----:B-1----:R-:W-:Y:S06]  /*5d80*/  @!P1 BRA `(.L_x_99) ;  /* 0x0000000000149947 */ /* 0x002fec0003800000 */
[----:B------:R-:W-:Y:S02]  /*5d90*/  MOV R3, R4 ;  /* 0x0000000400037202 */ /* 0x000fe40000000f00 */
[----:B------:R-:W-:Y:S02]  /*5da0*/  MOV R0, 0xbf000000 ;  /* 0xbf00000000007802 */ /* 0x000fe40000000f00 */
[----:B------:R-:W-:-:S07]  /*5db0*/  MOV R8, 0x5dd0 ;  /* 0x00005dd000087802 */ /* 0x000fce0000000f00 */
[----:B------:R-:W-:Y:S05]  /*5dc0*/  CALL.REL.NOINC `($__internal_2_$__cuda_sm3x_div_rn_noftz_f32_slowpath) ;  /* 0x0000001000cc7944 */ /* 0x000fea0003c00000 */
[----:B------:R-:W-:-:S07]  /*5dd0*/  MOV R2, R0 ;  /* 0x0000000000027202 */ /* 0x000fce0000000f00 */
.L_x_99:
[----:B------:R-:W-:Y:S05]  /*5de0*/  BSYNC.RECONVERGENT B3 ;  /* 0x0000000000037941 */ /* 0x000fea0003800200 */
.L_x_98:
        /* <DEDUP_REMOVED lines=17> */
.L_x_101:
[----:B------:R-:W-:Y:S05]  /*5f00*/  BSYNC.RECONVERGENT B3 ;  /* 0x0000000000037941 */ /* 0x000fea0003800200 */
.L_x_100:
[----:B------:R-:W-:-:S04]  /*5f10*/  FADD R0, R7, R0 ;  /* 0x0000000007007221 */ /* 0x000fc80000000000 */
[----:B------:R-:W-:Y:S01]  /*5f20*/  FADD R0, R5, R0 ;  /* 0x0000000005007221 */ /* 0x000fe20000000000 */
[----:B------:R-:W-:Y:S06]  /*5f30*/  BRA `(.L_x_91) ;  /* 0x0000000000987947 */ /* 0x000fec0003800000 */
.L_x_92:
        /* <DEDUP_REMOVED lines=32> */
[----:B------:R-:W-:Y:S01]  /*6140*/  HFMA2 R0, -RZ, RZ, -1.75, 0 ;  /* 0xbf000000ff007431 */ /* 0x000fe200000001ff */
[----:B------:R-:W-:Y:S02]  /*6150*/  MOV R3, R4 ;  /* 0x0000000400037202 */ /* 0x000fe40000000f00 */
[----:B------:R-:W-:-:S07]  /*6160*/  MOV R8, 0x6180 ;  /* 0x0000618000087802 */ /* 0x000fce0000000f00 */
[----:B------:R-:W-:Y:S05]  /*6170*/  CALL.REL.NOINC `($__internal_2_$__cuda_sm3x_div_rn_noftz_f32_slowpath) ;  /* 0x0000000c00e07944 */ /* 0x000fea0003c00000 */
.L_x_103:
[----:B------:R-:W-:Y:S05]  /*6180*/  BSYNC.RECONVERGENT B3 ;  /* 0x0000000000037941 */ /* 0x000fea0003800200 */
.L_x_102:
[----:B------:R-:W-:-:S07]  /*6190*/  FADD R0, R5, R0 ;  /* 0x0000000005007221 */ /* 0x000fce0000000000 */
.L_x_91:
[----:B------:R-:W-:Y:S05]  /*61a0*/  BSYNC.RECONVERGENT B2 ;  /* 0x0000000000027941 */ /* 0x000fea0003800200 */
.L_x_82:
[----:B------:R-:W0:Y:S01]  /*61b0*/  LDCU UR4, c[0x0][0x398] ;  /* 0x00007300ff0477ac */ /* 0x000e220008000800 */
[----:B------:R-:W-:Y:S01]  /*61c0*/  FADD R9, R9, -R0 ;  /* 0x8000000009097221 */ /* 0x000fe20000000000 */
[----:B0-----:R-:W-:Y:S02]  /*61d0*/  UISETP.GE.AND UP0, UPT, UR4, 0x7, UPT ;  /* 0x000000070400788c */ /* 0x001fe4000bf06270 */
[----:B------:R-:W-:-:S07]  /*61e0*/  I2FP.F32.S32 R4, UR4 ;  /* 0x0000000400047c45 */ /* 0x000fce0008201400 */
[----:B------:R-:W-:Y:S05]  /*61f0*/  BRA.U !UP0, `(.L_x_104) ;  /* 0x0000000508187547 */ /* 0x000fea000b800000 */
[----:B------:R-:W-:Y:S01]  /*6200*/  IADD3 R0, PT, PT, R4, -0x3f2aaaab, RZ ;  /* 0xc0d5555504007810 */ /* 0x000fe20007ffe0ff */
[----:B------:R-:W0:Y:S01]  /*6210*/  MUFU.RCP R7, R4 ;  /* 0x0000000400077308 */ /* 0x000e220000001000 */
[----:B------:R-:W-:Y:S01]  /*6220*/  MOV R2, 0x3e055027 ;  /* 0x3e05502700027802 */ /* 0x000fe20000000f00 */
[----:B------:R-:W-:Y:S01]  /*6230*/  UMOV UR4, 0x3f000000 ;  /* 0x3f00000000047882 */ /* 0x000fe20000000000 */
[----:B------:R-:W-:Y:S02]  /*6240*/  LOP3.LUT R3, R0, 0xff800000, RZ, 0xc0, !PT ;  /* 0xff80000000037812 */ /* 0x000fe400078ec0ff */
        /* <DEDUP_REMOVED lines=32> */
.L_x_105:
[----:B------:R-:W-:Y:S01]  /*6450*/  FMUL R8, R5, 12 ;  /* 0x4140000005087820 */ /* 0x000fe20000400000 */
[----:B------:R-:W-:Y:S01]  /*6460*/  UMOV UR4, 0x3f800000 ;  /* 0x3f80000000047882 */ /* 0x000fe20000000000 */
[----:B------:R-:W-:Y:S01]  /*6470*/  FADD R7, R7, R2 ;  /* 0x0000000207077221 */ /* 0x000fe20000000000 */
[----:B------:R-:W-:Y:S01]  /*6480*/  MOV R11, UR4 ;  /* 0x00000004000b7c02 */ /* 0x000fe20008000f00 */
[----:B------:R-:W0:Y:S08]  /*6490*/  MUFU.RCP R0, R8 ;  /* 0x0000000800007308 */ /* 0x000e300000001000 */
        /* <DEDUP_REMOVED lines=11> */
.L_x_106:
        /* <DEDUP_REMOVED lines=11> */
.L_x_107:
[----:B------:R-:W0:Y:S02]  /*6600*/  MUFU.RCP R0, R5 ;  /* 0x0000000500007308 */ /* 0x000e240000001000 */
[----:B0-----:R-:W-:-:S04]  /*6610*/  FFMA R2, R5, R0, -1 ;  /* 0xbf80000005027423 */ /* 0x001fc80000000000 */
[----:B------:R-:W-:-:S04]  /*6620*/  FADD.FTZ R3, -R2, -RZ ;  /* 0x800000ff02037221 */ /* 0x000fc80000010100 */
[----:B------:R-:W-:-:S07]  /*6630*/  FFMA R0, R0, R3, R0 ;  /* 0x0000000300007223 */ /* 0x000fce0000000000 */
.L_x_108:
[----:B------:R-:W-:Y:S01]  /*6640*/  FADD R0, R7, R0 ;  /* 0x0000000007007221 */ /* 0x000fe20000000000 */
[----:B------:R-:W-:Y:S06]  /*6650*/  BRA `(.L_x_109) ;  /* 0x0000000400bc7947 */ /* 0x000fec0003800000 */
.L_x_104:
[----:B------:R-:W-:-:S09]  /*6660*/  UISETP.NE.AND UP0, UPT, UR4, 0x6, UPT ;  /* 0x000000060400788c */ /* 0x000fd2000bf05270 */
[----:B------:R-:W-:Y:S05]  /*6670*/  BRA.U !UP0, `(.L_x_110) ;  /* 0x0000000508247547 */ /* 0x000fea000b800000 */
[----:B------:R-:W-:-:S07]  /*6680*/  HFMA2 R5, -RZ, RZ, 0, 0 ;  /* 0x00000000ff057431 */ /* 0x000fce00000001ff */
.L_x_113:
        /* <DEDUP_REMOVED lines=8> */
.L_x_111:
[----:B------:R-:W0:Y:S02]  /*6710*/  MUFU.RCP R3, R4 ;  /* 0x0000000400037308 */ /* 0x000e240000001000 */
[----:B0-----:R-:W-:-:S04]  /*6720*/  FFMA R0, R3, R4, -1 ;  /* 0xbf80000003007423 */ /* 0x001fc80000000004 */
[----:B------:R-:W-:-:S04]  /*6730*/  FADD.FTZ R0, -R0, -RZ ;  /* 0x800000ff00007221 */ /* 0x000fc80000010100 */
[----:B------:R-:W-:-:S07]  /*6740*/  FFMA R0, R3, R0, R3 ;  /* 0x0000000003007223 */ /* 0x000fce0000000003 */
.L_x_112:
[----:B------:R-:W-:Y:S01]  /*6750*/  FADD R4, R4, 1 ;  /* 0x3f80000004047421 */ /* 0x000fe20000000000 */
[----:B------:R-:W-:-:S04]  /*6760*/  FADD R5, -R0, R5 ;  /* 0x0000000500057221 */ /* 0x000fc80000000100 */
[----:B------:R-:W-:-:S13]  /*6770*/  FSETP.GEU.AND P0, PT, R4, 6, PT ;  /* 0x40c000000400780b */ /* 0x000fda0003f0e000 */
[----:B------:R-:W-:Y:S05]  /*6780*/  @!P0 BRA `(.L_x_113) ;  /* 0xfffffffc00c08947 */ /* 0x000fea000383ffff */
[----:B------:R-:W-:Y:S01]  /*6790*/  IADD3 R0, PT, PT, R4, -0x3f2aaaab, RZ ;  /* 0xc0d5555504007810 */ /* 0x000fe20007ffe0ff */
[----:B------:R-:W-:Y:S01]  /*67a0*/  HFMA2 R2, -RZ, RZ, 1.5048828125, 33.21875 ;  /* 0x3e055027ff027431 */ /* 0x000fe200000001ff */
[----:B------:R-:W0:Y:S01]  /*67b0*/  MUFU.RCP R11, R4 ;  /* 0x00000004000b7308 */ /* 0x000e220000001000 */
[----:B------:R-:W-:Y:S01]  /*67c0*/  UMOV UR4, 0x3f000000 ;  /* 0x3f00000000047882 */ /* 0x000fe20000000000 */
[----:B------:R-:W-:Y:S01]  /*67d0*/  LOP3.LUT R3, R0, 0xff800000, RZ, 0xc0, !PT ;  /* 0xff80000000037812 */ /* 0x000fe200078ec0ff */
[C---:B------:R-:W-:Y:S01]  /*67e0*/  FMUL R10, R4.reuse, R4 ;  /* 0x00000004040a7220 */ /* 0x040fe20000400000 */
        /* <DEDUP_REMOVED lines=31> */
.L_x_114:
        /* <DEDUP_REMOVED lines=16> */
.L_x_115:
[----:B------:R-:W-:-:S04]  /*6ae0*/  FADD R0, R7, R0 ;  /* 0x0000000007007221 */ /* 0x000fc80000000000 */
[----:B------:R-:W-:Y:S01]  /*6af0*/  FADD R0, R5, R0 ;  /* 0x0000000005007221 */ /* 0x000fe20000000000 */
[----:B------:R-:W-:Y:S06]  /*6b00*/  BRA `(.L_x_109) ;  /* 0x0000000000907947 */ /* 0x000fec0003800000 */
.L_x_110:
        /* <DEDUP_REMOVED lines=35> */
.L_x_116:
[----:B------:R-:W-:-:S07]  /*6d40*/  FADD R0, R5, R0 ;  /* 0x0000000005007221 */ /* 0x000fce0000000000 */
.L_x_109:
[----:B------:R-:W0:Y:S01]  /*6d50*/  LDC.64 R2, c[0x0][0x390] ;  /* 0x0000e400ff027b82 */ /* 0x000e220000000a00 */
[----:B------:R-:W-:Y:S01]  /*6d60*/  FADD R9, R9, R0 ;  /* 0x0000000009097221 */ /* 0x000fe20000000000 */
[----:B0-----:R-:W-:-:S05]  /*6d70*/  IMAD.WIDE R6, R6, 0x4, R2 ;  /* 0x0000000406067825 */ /* 0x001fca00078e0202 */
[----:B------:R-:W-:Y:S01]  /*6d80*/  STG.E desc[UR8][R6.64], R9 ;  /* 0x0000000906007986 */ /* 0x000fe2000c101908 */
[----:B------:R-:W-:Y:S05]  /*6d90*/  EXIT ;  /* 0x000000000000794d */ /* 0x000fea0003800000 */
        .weak           $__internal_1_$__cuda_sm20_rcp_rn_f32_slowpath
        .type           $__internal_1_$__cuda_sm20_rcp_rn_f32_slowpath,@function
        .size           $__internal_1_$__cuda_sm20_rcp_rn_f32_slowpath,($__internal_2_$__cuda_sm3x_div_rn_noftz_f32_slowpath - $__internal_1_$__cuda_sm20_rcp_rn_f32_slowpath)
$__internal_1_$__cuda_sm20_rcp_rn_f32_slowpath:
[----:B------:R-:W-:Y:S01]  /*6da0*/  SHF.L.U32 R2, R0, 0x1, RZ ;  /* 0x0000000100027819 */ /* 0x000fe200000006ff */
[----:B------:R-:W-:Y:S03]  /*6db0*/  BSSY.RECONVERGENT B3, `(.L_x_117) ;  /* 0x0000030000037945 */ /* 0x000fe60003800200 */
[----:B------:R-:W-:-:S04]  /*6dc0*/  SHF.R.U32.HI R2, RZ, 0x18, R2 ;  /* 0x00000018ff027819 */ /* 0x000fc80000011602 */
[----:B------:R-:W-:-:S13]  /*6dd0*/  ISETP.NE.U32.AND P0, PT, R2, RZ, PT ;  /* 0x000000ff0200720c */ /* 0x000fda0003f05070 */
[----:B------:R-:W-:Y:S05]  /*6de0*/  @P0 BRA `(.L_x_118) ;  /* 0x0000000000280947 */ /* 0x000fea0003800000 */
[----:B------:R-:W-:-:S04]  /*6df0*/  SHF.L.U32 R2, R0, 0x1, RZ ;  /* 0x0000000100027819 */ /* 0x000fc800000006ff */
[----:B------:R-:W-:-:S13]  /*6e00*/  ISETP.NE.AND P0, PT, R2, RZ, PT ;  /* 0x000000ff0200720c */ /* 0x000fda0003f05270 */
[----:B------:R-:W-:Y:S01]  /*6e10*/  @P0 FFMA R11, R0, 1.84467440737095516160e+19, RZ ;  /* 0x5f800000000b0823 */ /* 0x000fe200000000ff */
[----:B------:R-:W-:Y:S08]  /*6e20*/  @!P0 MUFU.RCP R3, R0 ;  /* 0x0000000000038308 */ /* 0x000ff00000001000 */
[----:B------:R-:W0:Y:S02]  /*6e30*/  @P0 MUFU.RCP R2, R11 ;  /* 0x0000000b00020308 */ /* 0x000e240000001000 */
[----:B0-----:R-:W-:-:S04]  /*6e40*/  @P0 FFMA R12, R11, R2, -1 ;  /* 0xbf8000000b0c0423 */ /* 0x001fc80000000002 */
[----:B------:R-:W-:-:S04]  /*6e50*/  @P0 FADD.FTZ R13, -R12, -RZ ;  /* 0x800000ff0c0d0221 */ /* 0x000fc80000010100 */
[----:B------:R-:W-:-:S04]  /*6e60*/  @P0 FFMA R2, R2, R13, R2 ;  /* 0x0000000d02020223 */ /* 0x000fc80000000002 */
[----:B------:R-:W-:Y:S01]  /*6e70*/  @P0 FFMA R3, R2, 1.84467440737095516160e+19, RZ ;  /* 0x5f80000002030823 */ /* 0x000fe200000000ff */
[----:B------:R-:W-:Y:S06]  /*6e80*/  BRA `(.L_x_119) ;  /* 0x0000000000887947 */ /* 0x000fec0003800000 */
.L_x_118:
[----:B------:R-:W-:-:S04]  /*6e90*/  IADD3 R15, PT, PT, R2, -0xfd, RZ ;  /* 0xffffff03020f7810 */ /* 0x000fc80007ffe0ff */
[----:B------:R-:W-:-:S13]  /*6ea0*/  ISETP.GT.U32.AND P0, PT, R15, 0x1, PT ;  /* 0x000000010f00780c */ /* 0x000fda0003f04070 */
[----:B------:R-:W-:Y:S05]  /*6eb0*/  @P0 BRA `(.L_x_120) ;  /* 0x0000000000780947 */ /* 0x000fea0003800000 */
[----:B------:R-:W-:Y:S02]  /*6ec0*/  LOP3.LUT R3, R0, 0x7fffff, RZ, 0xc0, !PT ;  /* 0x007fffff00037812 */ /* 0x000fe400078ec0ff */
[----:B------:R-:W-:Y:S02]  /*6ed0*/  MOV R14, 0x3 ;  /* 0x00000003000e7802 */ /* 0x000fe40000000f00 */
[----:B------:R-:W-:Y:S02]  /*6ee0*/  LOP3.LUT R3, R3, 0x3f800000, RZ, 0xfc, !PT ;  /* 0x3f80000003037812 */ /* 0x000fe400078efcff */
[----:B------:R-:W-:Y:S02]  /*6ef0*/  SHF.L.U32 R14, R14, R15, RZ ;  /* 0x0000000f0e0e7219 */ /* 0x000fe400000006ff */
[----:B------:R-:W0:Y:S01]  /*6f00*/  MUFU.RCP R12, R3 ;  /* 0x00000003000c7308 */ /* 0x000e220000001000 */
[----:B------:R-:W-:Y:S01]  /*6f10*/  IADD3 R2, PT, PT, R2, -0xfc, RZ ;  /* 0xffffff0402027810 */ /* 0x000fe20007ffe0ff */
        /* <DEDUP_REMOVED lines=11> */
[----:B------:R-:W-:Y:S02]  /*6fd0*/  LOP3.LUT P1, RZ, R12, R15, R11, 0xf8, !PT ;  /* 0x0000000f0cff7212 */ /* 0x000fe4000782f80b */
[C---:B------:R-:W-:Y:S02]  /*6fe0*/  LOP3.LUT P0, RZ, R14.reuse, 0x1, RZ, 0xc0, !PT ;  /* 0x000000010eff7812 */ /* 0x040fe4000780c0ff */
[----:B------:R-:W-:-:S04]  /*6ff0*/  LOP3.LUT P2, RZ, R14, 0x2, RZ, 0xc0, !PT ;  /* 0x000000020eff7812 */ /* 0x000fc8000784c0ff */
[----:B------:R-:W-:Y:S02]  /*7000*/  PLOP3.LUT P0, PT, P0, P1, P2, 0xe0, 0x0 ;  /* 0x000000000000781c */ /* 0x000fe40000703c20 */
[----:B------:R-:W-:Y:S02]  /*7010*/  LOP3.LUT P1, RZ, R0, 0x7fffff, RZ, 0xc0, !PT ;  /* 0x007fffff00ff7812 */ /* 0x000fe4000782c0ff */
[----:B------:R-:W-:-:S04]  /*7020*/  SEL R3, RZ, 0x1, !P0 ;  /* 0x00000001ff037807 */ /* 0x000fc80004000000 */
[----:B------:R-:W-:-:S04]  /*7030*/  IADD3 R3, PT, PT, -R3, RZ, RZ ;  /* 0x000000ff03037210 */ /* 0x000fc80007ffe1ff */
[----:B------:R-:W-:Y:S02]  /*7040*/  ISETP.GE.AND P0, PT, R3, RZ, PT ;  /* 0x000000ff0300720c */ /* 0x000fe40003f06270 */
[----:B------:R-:W-:-:S11]  /*7050*/  SHF.R.U32.HI R3, RZ, R2, R11 ;  /* 0x00000002ff037219 */ /* 0x000fd6000001160b */
[----:B------:R-:W-:-:S04]  /*7060*/  @!P0 IADD3 R3, PT, PT, R3, 0x1, RZ ;  /* 0x0000000103038810 */ /* 0x000fc80007ffe0ff */
[----:B------:R-:W-:-:S04]  /*7070*/  @!P1 SHF.L.U32 R3, R3, 0x1, RZ ;  /* 0x0000000103039819 */ /* 0x000fc800000006ff */
[----:B------:R-:W-:Y:S01]  /*7080*/  LOP3.LUT R3, R3, 0x80000000, R0, 0xf8, !PT ;  /* 0x8000000003037812 */ /* 0x000fe200078ef800 */
[----:B------:R-:W-:Y:S06]  /*7090*/  BRA `(.L_x_119) ;  /* 0x0000000000047947 */ /* 0x000fec0003800000 */
.L_x_120:
[----:B------:R0:W1:Y:S02]  /*70a0*/  MUFU.RCP R3, R0 ;  /* 0x0000000000037308 */ /* 0x0000640000001000 */
.L_x_119:
[----:B------:R-:W-:Y:S05]  /*70b0*/  BSYNC.RECONVERGENT B3 ;  /* 0x0000000000037941 */ /* 0x000fea0003800200 */
.L_x_117:
[----:B01----:R-:W-:Y:S01]  /*70c0*/  MOV R0, R3 ;  /* 0x0000000300007202 */ /* 0x003fe20000000f00 */
[----:B------:R-:W-:Y:S01]  /*70d0*/  HFMA2 R3, -RZ, RZ, 0, 0 ;  /* 0x00000000ff037431 */ /* 0x000fe200000001ff */
[----:B------:R-:W-:-:S04]  /*70e0*/  MOV R2, R8 ;  /* 0x0000000800027202 */ /* 0x000fc80000000f00 */
[----:B------:R-:W-:Y:S05]  /*70f0*/  RET.REL.NODEC R2 `(ksg_mutual_information) ;  /* 0xffffff8c02c07950 */ /* 0x000fea0003c3ffff */
        .weak           $__internal_2_$__cuda_sm3x_div_rn_noftz_f32_slowpath
        .type           $__internal_2_$__cuda_sm3x_div_rn_noftz_f32_slowpath,@function
        .size           $__internal_2_$__cuda_sm3x_div_rn_noftz_f32_slowpath,(.L_x_203 - $__internal_2_$__cuda_sm3x_div_rn_noftz_f32_slowpath)
$__internal_2_$__cuda_sm3x_div_rn_noftz_f32_slowpath:
[----:B------:R-:W-:Y:S01]  /*7100*/  SHF.R.U32.HI R4, RZ, 0x17, R3 ;  /* 0x00000017ff047819 */ /* 0x000fe20000011603 */
[----:B------:R-:W-:Y:S01]  /*7110*/  BSSY.RECONVERGENT B0, `(.L_x_121) ;  /* 0x0000062000007945 */ /* 0x000fe20003800200 */
[----:B------:R-:W-:Y:S02]  /*7120*/  SHF.R.U32.HI R12, RZ, 0x17, R0 ;  /* 0x00000017ff0c7819 */ /* 0x000fe40000011600 */
[----:B------:R-:W-:Y:S02]  /*7130*/  LOP3.LUT R4, R4, 0xff, RZ, 0xc0, !PT ;  /* 0x000000ff04047812 */ /* 0x000fe400078ec0ff */
[----:B------:R-:W-:Y:S02]  /*7140*/  LOP3.LUT R12, R12, 0xff, RZ, 0xc0, !PT ;  /* 0x000000ff0c0c7812 */ /* 0x000fe400078ec0ff */
[----:B------:R-:W-:Y:S02]  /*7150*/  IADD3 R13, PT, PT, R4, -0x1, RZ ;  /* 0xffffffff040d7810 */ /* 0x000fe40007ffe0ff */
[----:B------:R-:W-:-:S02]  /*7160*/  IADD3 R14, PT, PT, R12, -0x1, RZ ;  /* 0xffffffff0c0e7810 */ /* 0x000fc40007ffe0ff */
[----:B------:R-:W-:-:S04]  /*7170*/  ISETP.GT.U32.AND P0, PT, R13, 0xfd, PT ;  /* 0x000000fd0d00780c */ /* 0x000fc80003f04070 */
[----:B------:R-:W-:-:S13]  /*7180*/  ISETP.GT.U32.OR P0, PT, R14, 0xfd, P0 ;  /* 0x000000fd0e00780c */ /* 0x000fda0000704470 */
[----:B------:R-:W-:Y:S01]  /*7190*/  @!P0 MOV R2, RZ ;  /* 0x000000ff00028202 */ /* 0x000fe20000000f00 */
[----:B------:R-:W-:Y:S06]  /*71a0*/  @!P0 BRA `(.L_x_122) ;  /* 0x00000000005c8947 */ /* 0x000fec0003800000 */
[----:B------:R-:W-:Y:S02]  /*71b0*/  FSETP.GTU.FTZ.AND P0, PT, |R0|, +INF , PT ;  /* 0x7f8000000000780b */ /* 0x000fe40003f1c200 */
[----:B------:R-:W-:-:S04]  /*71c0*/  FSETP.GTU.FTZ.AND P1, PT, |R3|, +INF , PT ;  /* 0x7f8000000300780b */ /* 0x000fc80003f3c200 */
[----:B------:R-:W-:-:S13]  /*71d0*/  PLOP3.LUT P0, PT, P0, P1, PT, 0xf8, 0x8f ;  /* 0x00000000008f781c */ /* 0x000fda0000703f70 */
[----:B------:R-:W-:Y:S05]  /*71e0*/  @P0 BRA `(.L_x_123) ;  /* 0x00000004004c0947 */ /* 0x000fea0003800000 */
[----:B------:R-:W-:-:S13]  /*71f0*/  LOP3.LUT P0, RZ, R3, 0x7fffffff, R0, 0xc8, !PT ;  /* 0x7fffffff03ff7812 */ /* 0x000fda000780c800 */
[----:B------:R-:W-:Y:S05]  /*7200*/  @!P0 BRA `(.L_x_124) ;  /* 0x00000004003c8947 */ /* 0x000fea0003800000 */
[C---:B------:R-:W-:Y:S02]  /*7210*/  FSETP.NEU.FTZ.AND P1, PT, |R0|.reuse, +INF , PT ;  /* 0x7f8000000000780b */ /* 0x040fe40003f3d200 */
[----:B------:R-:W-:Y:S02]  /*7220*/  FSETP.NEU.FTZ.AND P2, PT, |R3|, +INF , PT ;  /* 0x7f8000000300780b */ /* 0x000fe40003f5d200 */
[----:B------:R-:W-:-:S11]  /*7230*/  FSETP.NEU.FTZ.AND P0, PT, |R0|, +INF , PT ;  /* 0x7f8000000000780b */ /* 0x000fd60003f1d200 */
[----:B------:R-:W-:Y:S05]  /*7240*/  @!P2 BRA !P1, `(.L_x_124) ;  /* 0x00000004002ca947 */ /* 0x000fea0004800000 */
[----:B------:R-:W-:-:S04]  /*7250*/  LOP3.LUT P1, RZ, R0, 0x7fffffff, RZ, 0xc0, !PT ;  /* 0x7fffffff00ff7812 */ /* 0x000fc8000782c0ff */
[----:B------:R-:W-:-:S13]  /*7260*/  PLOP3.LUT P1, PT, P2, P1, PT, 0x2f, 0xf2 ;  /* 0x0000000000f2781c */ /* 0x000fda0001722577 */
[----:B------:R-:W-:Y:S05]  /*7270*/  @P1 BRA `(.L_x_125) ;  /* 0x0000000400181947 */ /* 0x000fea0003800000 */
[----:B------:R-:W-:-:S04]  /*7280*/  LOP3.LUT P1, RZ, R3, 0x7fffffff, RZ, 0xc0, !PT ;  /* 0x7fffffff03ff7812 */ /* 0x000fc8000782c0ff */
[----:B------:R-:W-:-:S13]  /*7290*/  PLOP3.LUT P0, PT, P0, P1, PT, 0x2f, 0xf2 ;  /* 0x0000000000f2781c */ /* 0x000fda0000702577 */
[----:B------:R-:W-:Y:S05]  /*72a0*/  @P0 BRA `(.L_x_126) ;  /* 0x0000000400000947 */ /* 0x000fea0003800000 */
[----:B------:R-:W-:Y:S02]  /*72b0*/  ISETP.GE.AND P0, PT, R14, RZ, PT ;  /* 0x000000ff0e00720c */ /* 0x000fe40003f06270 */
[----:B------:R-:W-:-:S11]  /*72c0*/  ISETP.GE.AND P1, PT, R13, RZ, PT ;  /* 0x000000ff0d00720c */ /* 0x000fd60003f26270 */
[----:B------:R-:W-:Y:S01]  /*72d0*/  @P0 MOV R2, RZ ;  /* 0x000000ff00020202 */ /* 0x000fe20000000f00 */
[----:B------:R-:W-:Y:S01]  /*72e0*/  @!P0 FFMA R0, R0, 1.84467440737095516160e+19, RZ ;  /* 0x5f80000000008823 */ /* 0x000fe200000000ff */
[----:B------:R-:W-:Y:S01]  /*72f0*/  @!P0 MOV R2, 0xffffffc0 ;  /* 0xffffffc000028802 */ /* 0x000fe20000000f00 */
[----:B------:R-:W-:-:S03]  /*7300*/  @!P1 FFMA R3, R3, 1.84467440737095516160e+19, RZ ;  /* 0x5f80000003039823 */ /* 0x000fc600000000ff */
[----:B------:R-:W-:-:S07]  /*7310*/  @!P1 IADD3 R2, PT, PT, R2, 0x40, RZ ;  /* 0x0000004002029810 */ /* 0x000fce0007ffe0ff */
.L_x_122:
[----:B------:R-:W-:Y:S01]  /*7320*/  LEA R16, R4, 0xc0800000, 0x17 ;  /* 0xc080000004107811 */ /* 0x000fe200078eb8ff */
[----:B------:R-:W-:Y:S01]  /*7330*/  BSSY.RECONVERGENT B1, `(.L_x_127) ;  /* 0x0000036000017945 */ /* 0x000fe20003800200 */
[----:B------:R-:W-:Y:S02]  /*7340*/  IADD3 R13, PT, PT, R12, -0x7f, RZ ;  /* 0xffffff810c0d7810 */ /* 0x000fe40007ffe0ff */
[----:B------:R-:W-:-:S03]  /*7350*/  IADD3 R16, PT, PT, -R16, R3, RZ ;  /* 0x0000000310107210 */ /* 0x000fc60007ffe1ff */
[C---:B------:R-:W-:Y:S01]  /*7360*/  IMAD R0, R13.reuse, -0x800000, R0 ;  /* 0xff8000000d007824 */ /* 0x040fe200078e0200 */
[----:B------:R-:W0:Y:S01]  /*7370*/  MUFU.RCP R14, R16 ;  /* 0x00000010000e7308 */ /* 0x000e220000001000 */
[----:B------:R-:W-:Y:S01]  /*7380*/  FADD.FTZ R3, -R16, -RZ ;  /* 0x800000ff10037221 */ /* 0x000fe20000010100 */
[----:B------:R-:W-:-:S04]  /*7390*/  IADD3 R13, PT, PT, R13, 0x7f, -R4 ;  /* 0x0000007f0d0d7810 */ /* 0x000fc80007ffe804 */
[----:B------:R-:W-:Y:S01]  /*73a0*/  IADD3 R13, PT, PT, R13, R2, RZ ;  /* 0x000000020d0d7210 */ /* 0x000fe20007ffe0ff */
[----:B0-----:R-:W-:-:S04]  /*73b0*/  FFMA R15, R14, R3, 1 ;  /* 0x3f8000000e0f7423 */ /* 0x001fc80000000003 */
[----:B------:R-:W-:-:S04]  /*73c0*/  FFMA R15, R14, R15, R14 ;  /* 0x0000000f0e0f7223 */ /* 0x000fc8000000000e */
[----:B------:R-:W-:-:S04]  /*73d0*/  FFMA R12, R0, R15, RZ ;  /* 0x0000000f000c7223 */ /* 0x000fc800000000ff */
[----:B------:R-:W-:-:S04]  /*73e0*/  FFMA R14, R3, R12, R0 ;  /* 0x0000000c030e7223 */ /* 0x000fc80000000000 */
[----:B------:R-:W-:-:S04]  /*73f0*/  FFMA R14, R15, R14, R12 ;  /* 0x0000000e0f0e7223 */ /* 0x000fc8000000000c */
[----:B------:R-:W-:-:S04]  /*7400*/  FFMA R3, R3, R14, R0 ;  /* 0x0000000e03037223 */ /* 0x000fc80000000000 */
[----:B------:R-:W-:-:S05]  /*7410*/  FFMA R0, R15, R3, R14 ;  /* 0x000000030f007223 */ /* 0x000fca000000000e */
[----:B------:R-:W-:-:S04]  /*7420*/  SHF.R.U32.HI R4, RZ, 0x17, R0 ;  /* 0x00000017ff047819 */ /* 0x000fc80000011600 */
[----:B------:R-:W-:-:S04]  /*7430*/  LOP3.LUT R2, R4, 0xff, RZ, 0xc0, !PT ;  /* 0x000000ff04027812 */ /* 0x000fc800078ec0ff */
[----:B------:R-:W-:-:S04]  /*7440*/  IADD3 R2, PT, PT, R2, R13, RZ ;  /* 0x0000000d02027210 */ /* 0x000fc80007ffe0ff */
[----:B------:R-:W-:-:S04]  /*7450*/  IADD3 R4, PT, PT, R2, -0x1, RZ ;  /* 0xffffffff02047810 */ /* 0x000fc80007ffe0ff */
[----:B------:R-:W-:-:S13]  /*7460*/  ISETP.GE.U32.AND P0, PT, R4, 0xfe, PT ;  /* 0x000000fe0400780c */ /* 0x000fda0003f06070 */
[----:B------:R-:W-:Y:S05]  /*7470*/  @!P0 BRA `(.L_x_128) ;  /* 0x0000000000808947 */ /* 0x000fea0003800000 */
[----:B------:R-:W-:-:S13]  /*7480*/  ISETP.GT.AND P0, PT, R2, 0xfe, PT ;  /* 0x000000fe0200780c */ /* 0x000fda0003f04270 */
[----:B------:R-:W-:Y:S05]  /*7490*/  @P0 BRA `(.L_x_129) ;  /* 0x00000000006c0947 */ /* 0x000fea0003800000 */
[----:B------:R-:W-:-:S13]  /*74a0*/  ISETP.GE.AND P0, PT, R2, 0x1, PT ;  /* 0x000000010200780c */ /* 0x000fda0003f06270 */
[----:B------:R-:W-:Y:S05]  /*74b0*/  @P0 BRA `(.L_x_130) ;  /* 0x0000000000740947 */ /* 0x000fea0003800000 */
[----:B------:R-:W-:Y:S02]  /*74c0*/  ISETP.GE.AND P0, PT, R2, -0x18, PT ;  /* 0xffffffe80200780c */ /* 0x000fe40003f06270 */
[----:B------:R-:W-:-:S11]  /*74d0*/  LOP3.LUT R0, R0, 0x80000000, RZ, 0xc0, !PT ;  /* 0x8000000000007812 */ /* 0x000fd600078ec0ff */
[----:B------:R-:W-:Y:S05]  /*74e0*/  @!P0 BRA `(.L_x_130) ;  /* 0x0000000000688947 */ /* 0x000fea0003800000 */
[CCC-:B------:R-:W-:Y:S01]  /*74f0*/  FFMA.RZ R12, R15.reuse, R3.reuse, R14.reuse ;  /* 0x000000030f0c7223 */ /* 0x1c0fe2000000c00e */
[C---:B------:R-:W-:Y:S01]  /*7500*/  IADD3 R13, PT, PT, R2.reuse, 0x20, RZ ;  /* 0x00000020020d7810 */ /* 0x040fe20007ffe0ff */
[CCC-:B------:R-:W-:Y:S01]  /*7510*/  FFMA.RP R4, R15.reuse, R3.reuse, R14.reuse ;  /* 0x000000030f047223 */ /* 0x1c0fe2000000800e */
[----:B------:R-:W-:Y:S01]  /*7520*/  FFMA.RM R3, R15, R3, R14 ;  /* 0x000000030f037223 */ /* 0x000fe2000000400e */
[----:B------:R-:W-:Y:S02]  /*7530*/  ISETP.NE.AND P2, PT, R2, RZ, PT ;  /* 0x000000ff0200720c */ /* 0x000fe40003f45270 */
[----:B------:R-:W-:Y:S02]  /*7540*/  LOP3.LUT R12, R12, 0x7fffff, RZ, 0xc0, !PT ;  /* 0x007fffff0c0c7812 */ /* 0x000fe400078ec0ff */
[----:B------:R-:W-:Y:S02]  /*7550*/  ISETP.NE.AND P1, PT, R2, RZ, PT ;  /* 0x000000ff0200720c */ /* 0x000fe40003f25270 */
[----:B------:R-:W-:-:S02]  /*7560*/  LOP3.LUT R12, R12, 0x800000, RZ, 0xfc, !PT ;  /* 0x008000000c0c7812 */ /* 0x000fc400078efcff */
[----:B------:R-:W-:Y:S02]  /*7570*/  IADD3 R2, PT, PT, -R2, RZ, RZ ;  /* 0x000000ff02027210 */ /* 0x000fe40007ffe1ff */
[----:B------:R-:W-:Y:S02]  /*7580*/  SHF.L.U32 R13, R12, R13, RZ ;  /* 0x0000000d0c0d7219 */ /* 0x000fe400000006ff */
[----:B------:R-:W-:Y:S02]  /*7590*/  FSETP.NEU.FTZ.AND P0, PT, R4, R3, PT ;  /* 0x000000030400720b */ /* 0x000fe40003f1d000 */
[----:B------:R-:W-:Y:S02]  /*75a0*/  SEL R3, R2, RZ, P2 ;  /* 0x000000ff02037207 */ /* 0x000fe40001000000 */
[----:B------:R-:W-:Y:S02]  /*75b0*/  ISETP.NE.AND P1, PT, R13, RZ, P1 ;  /* 0x000000ff0d00720c */ /* 0x000fe40000f25270 */
[----:B------:R-:W-:-:S02]  /*75c0*/  SHF.R.U32.HI R13, RZ, R3, R12 ;  /* 0x00000003ff0d7219 */ /* 0x000fc4000001160c */
[----:B------:R-:W-:Y:S02]  /*75d0*/  PLOP3.LUT P0, PT, P0, P1, PT, 0xf8, 0x8f ;  /* 0x00000000008f781c */ /* 0x000fe40000703f70 */
[----:B------:R-:W-:Y:S02]  /*75e0*/  SHF.R.U32.HI R3, RZ, 0x1, R13 ;  /* 0x00000001ff037819 */ /* 0x000fe4000001160d */
[----:B------:R-:W-:-:S04]  /*75f0*/  SEL R2, RZ, 0x1, !P0 ;  /* 0x00000001ff027807 */ /* 0x000fc80004000000 */
[----:B------:R-:W-:-:S04]  /*7600*/  LOP3.LUT R2, R2, 0x1, R3, 0xf8, !PT ;  /* 0x0000000102027812 */ /* 0x000fc800078ef803 */
[----:B------:R-:W-:-:S04]  /*7610*/  LOP3.LUT R2, R2, R13, RZ, 0xc0, !PT ;  /* 0x0000000d02027212 */ /* 0x000fc800078ec0ff */
[----:B------:R-:W-:-:S04]  /*7620*/  IADD3 R3, PT, PT, R3, R2, RZ ;  /* 0x0000000203037210 */ /* 0x000fc80007ffe0ff */
[----:B------:R-:W-:Y:S01]  /*7630*/  LOP3.LUT R0, R3, R0, RZ, 0xfc, !PT ;  /* 0x0000000003007212 */ /* 0x000fe200078efcff */
[----:B------:R-:W-:Y:S06]  /*7640*/  BRA `(.L_x_130) ;  /* 0x0000000000107947 */ /* 0x000fec0003800000 */
.L_x_129:
[----:B------:R-:W-:-:S04]  /*7650*/  LOP3.LUT R0, R0, 0x80000000, RZ, 0xc0, !PT ;  /* 0x8000000000007812 */ /* 0x000fc800078ec0ff */
[----:B------:R-:W-:Y:S01]  /*7660*/  LOP3.LUT R0, R0, 0x7f800000, RZ, 0xfc, !PT ;  /* 0x7f80000000007812 */ /* 0x000fe200078efcff */
[----:B------:R-:W-:Y:S06]  /*7670*/  BRA `(.L_x_130) ;  /* 0x0000000000047947 */ /* 0x000fec0003800000 */
.L_x_128:
[----:B------:R-:W-:-:S07]  /*7680*/  LEA R0, R13, R0, 0x17 ;  /* 0x000000000d007211 */ /* 0x000fce00078eb8ff */
.L_x_130:
[----:B------:R-:W-:Y:S05]  /*7690*/  BSYNC.RECONVERGENT B1 ;  /* 0x0000000000017941 */ /* 0x000fea0003800200 */
.L_x_127:
[----:B------:R-:W-:Y:S05]  /*76a0*/  BRA `(.L_x_131) ;  /* 0x0000000000207947 */ /* 0x000fea0003800000 */
.L_x_126:
[----:B------:R-:W-:-:S04]  /*76b0*/  LOP3.LUT R0, R3, 0x80000000, R0, 0x48, !PT ;  /* 0x8000000003007812 */ /* 0x000fc800078e4800 */
[----:B------:R-:W-:Y:S01]  /*76c0*/  LOP3.LUT R0, R0, 0x7f800000, RZ, 0xfc, !PT ;  /* 0x7f80000000007812 */ /* 0x000fe200078efcff */
[----:B------:R-:W-:Y:S06]  /*76d0*/  BRA `(.L_x_131) ;  /* 0x0000000000147947 */ /* 0x000fec0003800000 */
.L_x_125:
[----:B------:R-:W-:Y:S01]  /*76e0*/  LOP3.LUT R0, R3, 0x80000000, R0, 0x48, !PT ;  /* 0x8000000003007812 */ /* 0x000fe200078e4800 */
[----:B------:R-:W-:Y:S06]  /*76f0*/  BRA `(.L_x_131) ;  /* 0x00000000000c7947 */ /* 0x000fec0003800000 */
.L_x_124:
[----:B------:R-:W0:Y:S01]  /*7700*/  MUFU.RSQ R0, -QNAN ;  /* 0xffc0000000007908 */ /* 0x000e220000001400 */
[----:B------:R-:W-:Y:S05]  /*7710*/  BRA `(.L_x_131) ;  /* 0x0000000000047947 */ /* 0x000fea0003800000 */
.L_x_123:
[----:B------:R-:W-:-:S07]  /*7720*/  FADD.FTZ R0, R0, R3 ;  /* 0x0000000300007221 */ /* 0x000fce0000010000 */
.L_x_131:
[----:B------:R-:W-:Y:S05]  /*7730*/  BSYNC.RECONVERGENT B0 ;  /* 0x0000000000007941 */ /* 0x000fea0003800200 */
.L_x_121:
[----:B------:R-:W-:Y:S01]  /*7740*/  HFMA2 R3, -RZ, RZ, 0, 0 ;  /* 0x00000000ff037431 */ /* 0x000fe200000001ff */
[----:B------:R-:W-:-:S04]  /*7750*/  MOV R2, R8 ;  /* 0x0000000800027202 */ /* 0x000fc80000000f00 */
[----:B0-----:R-:W-:Y:S05]  /*7760*/  RET.REL.NODEC R2 `(ksg_mutual_information) ;  /* 0xffffff8802247950 */ /* 0x001fea0003c3ffff */
.L_x_132:
        /* <DEDUP_REMOVED lines=9> */
.L_x_203:


//--------------------- .text.ksg_transfer_entropy --------------------------
	.section	.text.ksg_transfer_entropy,"ax",@progbits
	.align	128
        .global         ksg_transfer_entropy
        .type           ksg_transfer_entropy,@function
        .size           ksg_transfer_entropy,(.L_x_207 - ksg_transfer_entropy)
        .other          ksg_transfer_entropy,@"STO_CUDA_ENTRY STV_DEFAULT"
ksg_transfer_entropy:
.text.ksg_transfer_entropy:
[----:B------:R-:W0:Y:S01]  /*0000*/  LDC R1, c[0x0][0x37c] ;  /* 0x0000df00ff017b82 */ /* 0x000e220000000800 */
[----:B------:R-:W1:Y:S07]  /*0010*/  S2R R3, SR_TID.X ;  /* 0x0000000000037919 */ /* 0x000e6e0000002100 */
[----:B------:R-:W1:Y:S01]  /*0020*/  S2UR UR4, SR_CTAID.X ;  /* 0x00000000000479c3 */ /* 0x000e620000002500 */
[----:B------:R-:W2:Y:S07]  /*0030*/  LDCU UR5, c[0x0][0x3a0] ;  /* 0x00007400ff0577ac */ /* 0x000eae0008000800 */
[----:B------:R-:W1:Y:S02]  /*0040*/  LDC R16, c[0x0][0x360] ;  /* 0x0000d800ff107b82 */ /* 0x000e640000000800 */
[----:B-1----:R-:W-:-:S05]  /*0050*/  IMAD R16, R16, UR4, R3 ;  /* 0x0000000410107c24 */ /* 0x002fca000f8e0203 */
[----:B--2---:R-:W-:-:S13]  /*0060*/  ISETP.GE.AND P0, PT, R16, UR5, PT ;  /* 0x0000000510007c0c */ /* 0x004fda000bf06270 */
[----:B0-----:R-:W-:Y:S05]  /*0070*/  @P0 EXIT ;  /* 0x000000000000094d */ /* 0x001fea0003800000 */
[----:B------:R-:W0:Y:S01]  /*0080*/  LDCU UR4, c[0x0][0x3ac] ;  /* 0x00007580ff0477ac */ /* 0x000e220008000800 */
[----:B------:R-:W-:-:S04]  /*0090*/  MOV R0, 0x0 ;  /* 0x0000000000007802 */ /* 0x000fc80000000f00 */
[----:B------:R1:W2:Y:S01]  /*00a0*/  LDC.64 R2, c[0x4][R0] ;  /* 0x0100000000027b82 */ /* 0x0002a20000000a00 */
[----:B0-----:R-:W-:-:S06]  /*00b0*/  UIMAD.WIDE UR4, UR4, 0x4, URZ ;  /* 0x00000004040478a5 */ /* 0x001fcc000f8e02ff */
[----:B------:R-:W-:Y:S02]  /*00c0*/  IMAD.U32 R7, RZ, RZ, UR5 ;  /* 0x00000005ff077e24 */ /* 0x000fe4000f8e00ff */
[----:B------:R-:W-:Y:S02]  /*00d0*/  IMAD.U32 R5, RZ, RZ, UR5 ;  /* 0x00000005ff057e24 */ /* 0x000fe4000f8e00ff */
[----:B------:R-:W-:Y:S02]  /*00e0*/  IMAD.U32 R4, RZ, RZ, UR4 ;  /* 0x00000004ff047e24 */ /* 0x000fe4000f8e00ff */
[----:B------:R-:W-:Y:S02]  /*00f0*/  IMAD.U32 R6, RZ, RZ, UR4 ;  /* 0x00000004ff067e24 */ /* 0x000fe4000f8e00ff */
[----:B-1----:R-:W-:-:S07]  /*0100*/  IMAD.MOV.U32 R5, RZ, RZ, R7 ;  /* 0x000000ffff057224 */ /* 0x002fce00078e0007 */
[----:B------:R-:W-:-:S07]  /*0110*/  LEPC R20, `(.L_x_133) ;  /* 0x000000001014794e */ /* 0x000fce0000000000 */
[----:B--2---:R-:W-:Y:S05]  /*0120*/  CALL.ABS.NOINC R2 ;  /* 0x0000000002007343 */ /* 0x004fea0003c00000 */
.L_x_133:
[----:B------:R-:W0:Y:S08]  /*0130*/  LDC R0, c[0x0][0x3ac] ;  /* 0x0000eb00ff007b82 */ /* 0x000e300000000800 */
[----:B------:R-:W1:Y:S01]  /*0140*/  LDC.64 R8, c[0x0][0x358] ;  /* 0x0000d600ff087b82 */ /* 0x000e620000000a00 */
[----:B0-----:R-:W-:-:S13]  /*0150*/  ISETP.GE.AND P0, PT, R0, 0x1, PT ;  /* 0x000000010000780c */ /* 0x001fda0003f06270 */
[----:B-1----:R-:W-:Y:S05]  /*0160*/  @!P0 BRA `(.L_x_134) ;  /* 0x0000000800048947 */ /* 0x002fea0003800000 */
[C---:B------:R-:W-:Y:S01]  /*0170*/  ISETP.GE.U32.AND P1, PT, R0.reuse, 0x10, PT ;  /* 0x000000100000780c */ /* 0x040fe20003f26070 */
[----:B------:R-:W-:Y:S01]  /*0180*/  IMAD.MOV.U32 R7, RZ, RZ, RZ ;  /* 0x000000ffff077224 */ /* 0x000fe200078e00ff */
[----:B------:R-:W-:-:S04]  /*0190*/  LOP3.LUT R10, R0, 0xf, RZ, 0xc0, !PT ;  /* 0x0000000f000a7812 */ /* 0x000fc800078ec0ff */
[----:B------:R-:W-:-:S07]  /*01a0*/  ISETP.NE.AND P0, PT, R10, RZ, PT ;  /* 0x000000ff0a00720c */ /* 0x000fce0003f05270 */
[----:B------:R-:W-:Y:S06]  /*01b0*/  @!P1 BRA `(.L_x_135) ;  /* 0x0000000000f49947 */ /* 0x000fec0003800000 */
[----:B------:R-:W-:Y:S01]  /*01c0*/  IADD3 R6, P1, PT, R4, 0x20, RZ ;  /* 0x0000002004067810 */ /* 0x000fe20007f3e0ff */
[----:B------:R-:W-:Y:S01]  /*01d0*/  BSSY.RECONVERGENT B0, `(.L_x_135) ;  /* 0x000003b000007945 */ /* 0x000fe20003800200 */
[----:B------:R-:W-:-:S03]  /*01e0*/  LOP3.LUT R7, R0, 0x7ffffff0, RZ, 0xc0, !PT ;  /* 0x7ffffff000077812 */ /* 0x000fc600078ec0ff */
[----:B------:R-:W-:Y:S02]  /*01f0*/  IMAD.X R11, RZ, RZ, R5, P1 ;  /* 0x000000ffff0b7224 */ /* 0x000fe400008e0605 */
[----:B------:R-:W-:-:S07]  /*0200*/  IMAD.MOV R0, RZ, RZ, -R7 ;  /* 0x000000ffff007224 */ /* 0x000fce00078e0a07 */
.L_x_136:
[----:B------:R-:W-:Y:S01]  /*0210*/  VIADD R0, R0, 0x10 ;  /* 0x0000001000007836 */ /* 0x000fe20000000000 */
[C---:B------:R-:W-:Y:S01]  /*0220*/  R2UR UR4, R8.reuse ;  /* 0x00000000080472ca */ /* 0x040fe200000e0000 */
[----:B0-----:R-:W-:Y:S01]  /*0230*/  IMAD.MOV.U32 R2, RZ, RZ, R6 ;  /* 0x000000ffff027224 */ /* 0x001fe200078e0006 */
[C---:B------:R-:W-:Y:S01]  /*0240*/  R2UR UR5, R9.reuse ;  /* 0x00000000090572ca */ /* 0x040fe200000e0000 */
[----:B------:R-:W-:Y:S01]  /*0250*/  IMAD.MOV.U32 R3, RZ, RZ, R11 ;  /* 0x000000ffff037224 */ /* 0x000fe200078e000b */
[C---:B------:R-:W-:Y:S02]  /*0260*/  R2UR UR6, R8.reuse ;  /* 0x00000000080672ca */ /* 0x040fe400000e0000 */
[C---:B------:R-:W-:Y:S02]  /*0270*/  R2UR UR7, R9.reuse ;  /* 0x00000000090772ca */ /* 0x040fe400000e0000 */
[----:B------:R-:W-:Y:S02]  /*0280*/  R2UR UR8, R8 ;  /* 0x00000000080872ca */ /* 0x000fe400000e0000 */
[----:B------:R-:W-:-:S02]  /*0290*/  R2UR UR9, R9 ;  /* 0x00000000090972ca */ /* 0x000fc400000e0000 */
[C---:B------:R-:W-:Y:S02]  /*02a0*/  R2UR UR10, R8.reuse ;  /* 0x00000000080a72ca */ /* 0x040fe400000e0000 */
[C---:B------:R-:W-:Y:S01]  /*02b0*/  R2UR UR11, R9.reuse ;  /* 0x00000000090b72ca */ /* 0x040fe200000e0000 */
[----:B------:R0:W-:Y:S01]  /*02c0*/  ST.E desc[UR4][R2.64+-0x20], RZ ;  /* 0xffffe0ff02007985 */ /* 0x0001e2000c101904 */
[C---:B------:R-:W-:Y:S02]  /*02d0*/  R2UR UR12, R8.reuse ;  /* 0x00000000080c72ca */ /* 0x040fe400000e0000 */
[C---:B------:R-:W-:Y:S01]  /*02e0*/  R2UR UR13, R9.reuse ;  /* 0x00000000090d72ca */ /* 0x040fe200000e0000 */
[----:B------:R0:W-:Y:S01]  /*02f0*/  ST.E desc[UR6][R2.64+-0x1c], RZ ;  /* 0xffffe4ff02007985 */ /* 0x0001e2000c101906 */
[C---:B------:R-:W-:Y:S02]  /*0300*/  R2UR UR14, R8.reuse ;  /* 0x00000000080e72ca */ /* 0x040fe400000e0000 */
[----:B------:R-:W-:Y:S01]  /*0310*/  R2UR UR15, R9 ;  /* 0x00000000090f72ca */ /* 0x000fe200000e0000 */
[----:B------:R0:W-:Y:S01]  /*0320*/  ST.E desc[UR8][R2.64+-0x18], RZ ;  /* 0xffffe8ff02007985 */ /* 0x0001e2000c101908 */
[----:B------:R-:W-:-:S02]  /*0330*/  R2UR UR16, R8 ;  /* 0x00000000081072ca */ /* 0x000fc400000e0000 */
        /* <DEDUP_REMOVED lines=27> */
[----:B------:R-:W-:Y:S01]  /*04f0*/  R2UR UR35, R9 ;  /* 0x00000000092372ca */ /* 0x000fe200000e0000 */
[----:B------:R0:W-:Y:S01]  /*0500*/  ST.E desc[UR28][R2.64+0x10], RZ ;  /* 0x000010ff02007985 */ /* 0x0001e2000c10191c */
[----:B------:R-:W-:Y:S02]  /*0510*/  ISETP.NE.AND P1, PT, R0, RZ, PT ;  /* 0x000000ff0000720c */ /* 0x000fe40003f25270 */
[----:B------:R-:W-:Y:S01]  /*0520*/  IADD3 R6, P2, PT, R2, 0x40, RZ ;  /* 0x0000004002067810 */ /* 0x000fe20007f5e0ff */
[----:B------:R0:W-:Y:S04]  /*0530*/  ST.E desc[UR30][R2.64+0x14], RZ ;  /* 0x000014ff02007985 */ /* 0x0001e8000c10191e */
[----:B------:R0:W-:Y:S01]  /*0540*/  ST.E desc[UR32][R2.64+0x18], RZ ;  /* 0x000018ff02007985 */ /* 0x0001e2000c101920 */
[----:B------:R-:W-:-:S03]  /*0550*/  IMAD.X R11, RZ, RZ, R3, P2 ;  /* 0x000000ffff0b7224 */ /* 0x000fc600010e0603 */
[----:B------:R0:W-:Y:S02]  /*0560*/  ST.E desc[UR34][R2.64+0x1c], RZ ;  /* 0x00001cff02007985 */ /* 0x0001e4000c101922 */
[----:B------:R-:W-:Y:S05]  /*0570*/  @P1 BRA `(.L_x_136) ;  /* 0xfffffffc00241947 */ /* 0x000fea000383ffff */
[----:B------:R-:W-:Y:S05]  /*0580*/  BSYNC.RECONVERGENT B0 ;  /* 0x0000000000007941 */ /* 0x000fea0003800200 */
.L_x_135:
[----:B------:R-:W-:Y:S04]  /*0590*/  BSSY.RECONVERGENT B0, `(.L_x_134) ;  /* 0x000003e000007945 */ /* 0x000fe80003800200 */
[----:B------:R-:W-:Y:S05]  /*05a0*/  @!P0 BRA `(.L_x_137) ;  /* 0x0000000000f08947 */ /* 0x000fea0003800000 */
[----:B------:R-:W1:Y:S01]  /*05b0*/  LDC R0, c[0x0][0x3ac] ;  /* 0x0000eb00ff007b82 */ /* 0x000e620000000800 */
[----:B------:R-:W-:Y:S02]  /*05c0*/  ISETP.GE.U32.AND P0, PT, R10, 0x8, PT ;  /* 0x000000080a00780c */ /* 0x000fe40003f06070 */
[----:B-1----:R-:W-:-:S04]  /*05d0*/  LOP3.LUT R6, R0, 0x7, RZ, 0xc0, !PT ;  /* 0x0000000700067812 */ /* 0x002fc800078ec0ff */
[----:B------:R-:W-:-:S07]  /*05e0*/  ISETP.NE.AND P1, PT, R6, RZ, PT ;  /* 0x000000ff0600720c */ /* 0x000fce0003f25270 */
[----:B------:R-:W-:Y:S06]  /*05f0*/  @!P0 BRA `(.L_x_138) ;  /* 0x0000000000688947 */ /* 0x000fec0003800000 */
[C---:B------:R-:W-:Y:S01]  /*0600*/  R2UR UR4, R8.reuse ;  /* 0x00000000080472ca */ /* 0x040fe200000e0000 */
[----:B0-----:R-:W-:Y:S01]  /*0610*/  IMAD.WIDE.U32 R2, R7, 0x4, R4 ;  /* 0x0000000407027825 */ /* 0x001fe200078e0004 */
[----:B------:R-:W-:Y:S02]  /*0620*/  R2UR UR5, R9 ;  /* 0x00000000090572ca */ /* 0x000fe400000e0000 */
[C---:B------:R-:W-:Y:S01]  /*0630*/  R2UR UR6, R8.reuse ;  /* 0x00000000080672ca */ /* 0x040fe200000e0000 */
[----:B------:R-:W-:Y:S01]  /*0640*/  VIADD R7, R7, 0x8 ;  /* 0x0000000807077836 */ /* 0x000fe20000000000 */
        /* <DEDUP_REMOVED lines=15> */
[----:B------:R-:W-:Y:S02]  /*0740*/  R2UR UR18, R8 ;  /* 0x00000000081272ca */ /* 0x000fe400000e0000 */
[----:B------:R-:W-:Y:S01]  /*0750*/  R2UR UR19, R9 ;  /* 0x00000000091372ca */ /* 0x000fe200000e0000 */
[----:B------:R1:W-:Y:S04]  /*0760*/  ST.E desc[UR12][R2.64+0x10], RZ ;  /* 0x000010ff02007985 */ /* 0x0003e8000c10190c */
[----:B------:R1:W-:Y:S04]  /*0770*/  ST.E desc[UR14][R2.64+0x14], RZ ;  /* 0x000014ff02007985 */ /* 0x0003e8000c10190e */
[----:B------:R1:W-:Y:S04]  /*0780*/  ST.E desc[UR16][R2.64+0x18], RZ ;  /* 0x000018ff02007985 */ /* 0x0003e8000c101910 */
[----:B------:R1:W-:Y:S02]  /*0790*/  ST.E desc[UR18][R2.64+0x1c], RZ ;  /* 0x00001cff02007985 */ /* 0x0003e4000c101912 */
.L_x_138:
[----:B------:R-:W-:Y:S05]  /*07a0*/  @!P1 BRA `(.L_x_137) ;  /* 0x0000000000709947 */ /* 0x000fea0003800000 */
[----:B------:R-:W-:Y:S02]  /*07b0*/  ISETP.GE.U32.AND P0, PT, R6, 0x4, PT ;  /* 0x000000040600780c */ /* 0x000fe40003f06070 */
[----:B------:R-:W-:-:S04]  /*07c0*/  LOP3.LUT R0, R0, 0x3, RZ, 0xc0, !PT ;  /* 0x0000000300007812 */ /* 0x000fc800078ec0ff */
[----:B------:R-:W-:-:S07]  /*07d0*/  ISETP.NE.AND P1, PT, R0, RZ, PT ;  /* 0x000000ff0000720c */ /* 0x000fce0003f25270 */
[C---:B------:R-:W-:Y:S01]  /*07e0*/  @P0 R2UR UR4, R8.reuse ;  /* 0x00000000080402ca */ /* 0x040fe200000e0000 */
[----:B01----:R-:W-:Y:S01]  /*07f0*/  @P0 IMAD.WIDE.U32 R2, R7, 0x4, R4 ;  /* 0x0000000407020825 */ /* 0x003fe200078e0004 */
[----:B------:R-:W-:Y:S02]  /*0800*/  @P0 R2UR UR5, R9 ;  /* 0x00000000090502ca */ /* 0x000fe400000e0000 */
[C---:B------:R-:W-:Y:S01]  /*0810*/  @P0 R2UR UR6, R8.reuse ;  /* 0x00000000080602ca */ /* 0x040fe200000e0000 */
[----:B------:R-:W-:Y:S01]  /*0820*/  @P0 VIADD R7, R7, 0x4 ;  /* 0x0000000407070836 */ /* 0x000fe20000000000 */
[C---:B------:R-:W-:Y:S02]  /*0830*/  @P0 R2UR UR7, R9.reuse ;  /* 0x00000000090702ca */ /* 0x040fe400000e0000 */
[----:B------:R-:W-:Y:S02]  /*0840*/  @P0 R2UR UR8, R8 ;  /* 0x00000000080802ca */ /* 0x000fe400000e0000 */
[----:B------:R-:W-:-:S02]  /*0850*/  @P0 R2UR UR9, R9 ;  /* 0x00000000090902ca */ /* 0x000fc400000e0000 */
[----:B------:R-:W-:Y:S02]  /*0860*/  @P0 R2UR UR10, R8 ;  /* 0x00000000080a02ca */ /* 0x000fe400000e0000 */
[----:B------:R-:W-:Y:S01]  /*0870*/  @P0 R2UR UR11, R9 ;  /* 0x00000000090b02ca */ /* 0x000fe200000e0000 */
[----:B------:R2:W-:Y:S04]  /*0880*/  @P0 ST.E desc[UR4][R2.64], RZ ;  /* 0x000000ff02000985 */ /* 0x0005e8000c101904 */
[----:B------:R2:W-:Y:S04]  /*0890*/  @P0 ST.E desc[UR6][R2.64+0x4], RZ ;  /* 0x000004ff02000985 */ /* 0x0005e8000c101906 */
[----:B------:R2:W-:Y:S04]  /*08a0*/  @P0 ST.E desc[UR8][R2.64+0x8], RZ ;  /* 0x000008ff02000985 */ /* 0x0005e8000c101908 */
[----:B------:R2:W-:Y:S01]  /*08b0*/  @P0 ST.E desc[UR10][R2.64+0xc], RZ ;  /* 0x00000cff02000985 */ /* 0x0005e2000c10190a */
[----:B------:R-:W-:Y:S05]  /*08c0*/  @!P1 BRA `(.L_x_137) ;  /* 0x0000000000289947 */ /* 0x000fea0003800000 */
[----:B--2---:R-:W-:-:S04]  /*08d0*/  IMAD.WIDE.U32 R2, R7, 0x4, R4 ;  /* 0x0000000407027825 */ /* 0x004fc800078e0004 */
[----:B------:R-:W-:-:S07]  /*08e0*/  IMAD.MOV R0, RZ, RZ, -R0 ;  /* 0x000000ffff007224 */ /* 0x000fce00078e0a00 */
.L_x_139:
[----:B------:R-:W-:Y:S01]  /*08f0*/  VIADD R0, R0, 0x1 ;  /* 0x0000000100007836 */ /* 0x000fe20000000000 */
[----:B------:R-:W-:Y:S02]  /*0900*/  R2UR UR4, R8 ;  /* 0x00000000080472ca */ /* 0x000fe400000e0000 */
[----:B------:R-:W-:Y:S02]  /*0910*/  R2UR UR5, R9 ;  /* 0x00000000090572ca */ /* 0x000fe400000e0000 */
[----:B------:R-:W-:-:S11]  /*0920*/  ISETP.NE.AND P0, PT, R0, RZ, PT ;  /* 0x000000ff0000720c */ /* 0x000fd60003f05270 */
[----:B------:R0:W-:Y:S02]  /*0930*/  ST.E desc[UR4][R2.64], RZ ;  /* 0x000000ff02007985 */ /* 0x0001e4000c101904 */
[----:B0-----:R-:W-:-:S05]  /*0940*/  IADD3 R2, P1, PT, R2, 0x4, RZ ;  /* 0x0000000402027810 */ /* 0x001fca0007f3e0ff */
[----:B------:R-:W-:Y:S01]  /*0950*/  IMAD.X R3, RZ, RZ, R3, P1 ;  /* 0x000000ffff037224 */ /* 0x000fe200008e0603 */
[----:B------:R-:W-:Y:S07]  /*0960*/  @P0 BRA `(.L_x_139) ;  /* 0xfffffffc00e00947 */ /* 0x000fee000383ffff */
.L_x_137:
[----:B------:R-:W-:Y:S05]  /*0970*/  BSYNC.RECONVERGENT B0 ;  /* 0x0000000000007941 */ /* 0x000fea0003800200 */
.L_x_134:
[----:B012---:R-:W0:Y:S01]  /*0980*/  LDC.64 R2, c[0x0][0x398] ;  /* 0x0000e600ff027b82 */ /* 0x007e220000000a00 */
[----:B------:R-:W-:Y:S02]  /*0990*/  R2UR UR4, R8 ;  /* 0x00000000080472ca */ /* 0x000fe400000e0000 */
[----:B------:R-:W-:Y:S02]  /*09a0*/  R2UR UR5, R9 ;  /* 0x00000000090572ca */ /* 0x000fe400000e0000 */
[----:B------:R-:W-:-:S04]  /*09b0*/  MOV R0, 0x8 ;  /* 0x0000000800007802 */ /* 0x000fc80000000f00 */
[----:B------:R1:W2:Y:S01]  /*09c0*/  LDC.64 R6, c[0x4][R0] ;  /* 0x0100000000067b82 */ /* 0x0002a20000000a00 */
[----:B0-----:R-:W-:-:S06]  /*09d0*/  IMAD.WIDE R2, R16, 0x4, R2 ;  /* 0x0000000410027825 */ /* 0x001fcc00078e0202 */
[----:B------:R1:W-:Y:S02]  /*09e0*/  STG.E desc[UR4][R2.64], RZ ;  /* 0x000000ff02007986 */ /* 0x0003e4000c101904 */
[----:B------:R-:W-:-:S07]  /*09f0*/  LEPC R20, `(.L_x_140) ;  /* 0x000000001014794e */ /* 0x000fce0000000000 */
[----:B-12---:R-:W-:Y:S05]  /*0a00*/  CALL.ABS.NOINC R6 ;  /* 0x0000000006007343 */ /* 0x006fea0003c00000 */
.L_x_140:
[----:B------:R-:W-:Y:S05]  /*0a10*/  EXIT ;  /* 0x000000000000794d */ /* 0x000fea0003800000 */
.L_x_141:
        /* <DEDUP_REMOVED lines=14> */
.L_x_207:


//--------------------- .text.knn_distances_chebyshev --------------------------
	.section	.text.knn_distances_chebyshev,"ax",@progbits
	.align	128
        .global         knn_distances_chebyshev
        .type           knn_distances_chebyshev,@function
        .size           knn_distances_chebyshev,(.L_x_208 - knn_distances_chebyshev)
        .other          knn_distances_chebyshev,@"STO_CUDA_ENTRY STV_DEFAULT"
knn_distances_chebyshev:
.text.knn_distances_chebyshev:
[----:B------:R-:W0:Y:S01]  /*0000*/  LDC R1, c[0x0][0x37c] ;  /* 0x0000df00ff017b82 */ /* 0x000e220000000800 */
[----:B------:R-:W1:Y:S07]  /*0010*/  S2R R3, SR_TID.X ;  /* 0x0000000000037919 */ /* 0x000e6e0000002100 */
[----:B------:R-:W1:Y:S01]  /*0020*/  S2UR UR4, SR_CTAID.X ;  /* 0x00000000000479c3 */ /* 0x000e620000002500 */
[----:B------:R-:W2:Y:S01]  /*0030*/  LDCU UR14, c[0x0][0x390] ;  /* 0x00007200ff0e77ac */ /* 0x000ea20008000800 */
[----:B0-----:R-:W-:-:S06]  /*0040*/  VIADD R1, R1, 0xffffffc0 ;  /* 0xffffffc001017836 */ /* 0x001fcc0000000000 */
[----:B------:R-:W1:Y:S02]  /*0050*/  LDC R0, c[0x0][0x360] ;  /* 0x0000d800ff007b82 */ /* 0x000e640000000800 */
[----:B-1----:R-:W-:-:S05]  /*0060*/  IMAD R0, R0, UR4, R3 ;  /* 0x0000000400007c24 */ /* 0x002fca000f8e0203 */
[----:B--2---:R-:W-:-:S13]  /*0070*/  ISETP.GE.AND P0, PT, R0, UR14, PT ;  /* 0x0000000e00007c0c */ /* 0x004fda000bf06270 */
[----:B------:R-:W-:Y:S05]  /*0080*/  @P0 EXIT ;  /* 0x000000000000094d */ /* 0x000fea0003800000 */
[----:B------:R-:W0:Y:S01]  /*0090*/  LDC R8, c[0x0][0x398] ;  /* 0x0000e600ff087b82 */ /* 0x000e220000000800 */
[----:B------:R-:W1:Y:S01]  /*00a0*/  LDCU UR5, c[0x0][0x394] ;  /* 0x00007280ff0577ac */ /* 0x000e620008000800 */
[----:B------:R-:W2:Y:S01]  /*00b0*/  LDCU.64 UR10, c[0x0][0x358] ;  /* 0x00006b00ff0a77ac */ /* 0x000ea20008000a00 */
[----:B-1----:R-:W-:Y:S01]  /*00c0*/  IMAD R2, R0, UR5, RZ ;  /* 0x0000000500027c24 */ /* 0x002fe2000f8e02ff */
[C---:B0-----:R-:W-:Y:S01]  /*00d0*/  ISETP.GE.AND P1, PT, R8.reuse, 0x1, PT ;  /* 0x000000010800780c */ /* 0x041fe20003f26270 */
[----:B------:R-:W-:-:S03]  /*00e0*/  VIADD R3, R8, 0xffffffff ;  /* 0xffffffff08037836 */ /* 0x000fc60000000000 */
[----:B------:R-:W-:-:S09]  /*00f0*/  SHF.R.S32.HI R5, RZ, 0x1f, R2 ;  /* 0x0000001fff057819 */ /* 0x000fd20000011402 */
[----:B--2---:R-:W-:Y:S05]  /*0100*/  @!P1 BRA `(.L_x_142) ;  /* 0x0000000000b49947 */ /* 0x004fea0003800000 */
[----:B------:R-:W-:Y:S01]  /*0110*/  VIMNMX.U32 R4, PT, PT, R3, 0xf, PT ;  /* 0x0000000f03047848 */ /* 0x000fe20003fe0000 */
[----:B------:R-:W-:-:S04]  /*0120*/  IMAD.MOV.U32 R6, RZ, RZ, RZ ;  /* 0x000000ffff067224 */ /* 0x000fc800078e00ff */
[----:B------:R-:W-:-:S05]  /*0130*/  VIADD R7, R4, 0x1 ;  /* 0x0000000104077836 */ /* 0x000fca0000000000 */
[----:B------:R-:W-:-:S13]  /*0140*/  ISETP.GT.AND P0, PT, R7, RZ, PT ;  /* 0x000000ff0700720c */ /* 0x000fda0003f04270 */
[----:B------:R-:W-:Y:S05]  /*0150*/  @!P0 BRA `(.L_x_143) ;  /* 0x0000000000888947 */ /* 0x000fea0003800000 */
[----:B------:R-:W-:Y:S02]  /*0160*/  IADD3 R9, PT, PT, -R6, R7, RZ ;  /* 0x0000000706097210 */ /* 0x000fe40007ffe1ff */
[----:B------:R-:W-:Y:S02]  /*0170*/  PLOP3.LUT P0, PT, PT, PT, PT, 0x80, 0x8 ;  /* 0x000000000008781c */ /* 0x000fe40003f0f070 */
[----:B------:R-:W-:-:S13]  /*0180*/  ISETP.GT.AND P2, PT, R9, 0x3, PT ;  /* 0x000000030900780c */ /* 0x000fda0003f44270 */
[----:B------:R-:W-:Y:S05]  /*0190*/  @!P2 BRA `(.L_x_144) ;  /* 0x000000000044a947 */ /* 0x000fea0003800000 */
[----:B------:R-:W-:Y:S01]  /*01a0*/  PLOP3.LUT P0, PT, PT, PT, PT, 0x8, 0x80 ;  /* 0x000000000080781c */ /* 0x000fe20003f0e170 */
[----:B------:R-:W-:Y:S02]  /*01b0*/  VIADD R9, R4, 0xfffffffe ;  /* 0xfffffffe04097836 */ /* 0x000fe40000000000 */
[----:B------:R-:W-:-:S10]  /*01c0*/  IMAD.MOV.U32 R11, RZ, RZ, 0x7f800000 ;  /* 0x7f800000ff0b7424 */ /* 0x000fd400078e00ff */
.L_x_145:
[C---:B0-----:R-:W-:Y:S01]  /*01d0*/  VIADD R10, R6.reuse, 0x1 ;  /* 0x00000001060a7836 */ /* 0x041fe20000000000 */
[C---:B------:R-:W-:Y:S01]  /*01e0*/  IADD3 R14, PT, PT, R6.reuse, 0x3, RZ ;  /* 0x00000003060e7810 */ /* 0x040fe20007ffe0ff */
[C---:B------:R-:W-:Y:S02]  /*01f0*/  VIADD R12, R6.reuse, 0x2 ;  /* 0x00000002060c7836 */ /* 0x040fe40000000000 */
[C-C-:B------:R-:W-:Y:S01]  /*0200*/  IMAD R4, R6.reuse, 0x4, R1.reuse ;  /* 0x0000000406047824 */ /* 0x140fe200078e0201 */
[----:B------:R-:W-:Y:S01]  /*0210*/  IADD3 R6, PT, PT, R6, 0x4, RZ ;  /* 0x0000000406067810 */ /* 0x000fe20007ffe0ff */
[--C-:B------:R-:W-:Y:S02]  /*0220*/  IMAD R10, R10, 0x4, R1.reuse ;  /* 0x000000040a0a7824 */ /* 0x100fe400078e0201 */
[--C-:B------:R-:W-:Y:S01]  /*0230*/  IMAD R12, R12, 0x4, R1.reuse ;  /* 0x000000040c0c7824 */ /* 0x100fe200078e0201 */
[----:B------:R0:W-:Y:S01]  /*0240*/  STL [R4], R11 ;  /* 0x0000000b04007387 */ /* 0x0001e20000100800 */
[----:B------:R-:W-:Y:S01]  /*0250*/  IMAD R14, R14, 0x4, R1 ;  /* 0x000000040e0e7824 */ /* 0x000fe200078e0201 */
[----:B------:R-:W-:-:S02]  /*0260*/  ISETP.GE.AND P2, PT, R6, R9, PT ;  /* 0x000000090600720c */ /* 0x000fc40003f46270 */
[----:B------:R0:W-:Y:S04]  /*0270*/  STL [R10], R11 ;  /* 0x0000000b0a007387 */ /* 0x0001e80000100800 */
[----:B------:R0:W-:Y:S04]  /*0280*/  STL [R12], R11 ;  /* 0x0000000b0c007387 */ /* 0x0001e80000100800 */
[----:B------:R0:W-:Y:S03]  /*0290*/  STL [R14], R11 ;  /* 0x0000000b0e007387 */ /* 0x0001e60000100800 */
[----:B------:R-:W-:Y:S05]  /*02a0*/  @!P2 BRA `(.L_x_145) ;  /* 0xfffffffc00c8a947 */ /* 0x000fea000383ffff */
.L_x_144:
[----:B0-----:R-:W-:-:S05]  /*02b0*/  IMAD.IADD R4, R7, 0x1, -R6 ;  /* 0x0000000107047824 */ /* 0x001fca00078e0a06 */
[----:B------:R-:W-:-:S13]  /*02c0*/  ISETP.GT.AND P2, PT, R4, 0x1, PT ;  /* 0x000000010400780c */ /* 0x000fda0003f44270 */
[----:B------:R-:W-:Y:S05]  /*02d0*/  @!P2 BRA `(.L_x_146) ;  /* 0x000000000020a947 */ /* 0x000fea0003800000 */
[C---:B------:R-:W-:Y:S01]  /*02e0*/  VIADD R10, R6.reuse, 0x1 ;  /* 0x00000001060a7836 */ /* 0x040fe20000000000 */
[----:B------:R-:W-:Y:S01]  /*02f0*/  PLOP3.LUT P0, PT, PT, PT, PT, 0x8, 0x80 ;  /* 0x000000000080781c */ /* 0x000fe20003f0e170 */
[----:B------:R-:W-:Y:S02]  /*0300*/  IMAD R4, R6, 0x4, R1 ;  /* 0x0000000406047824 */ /* 0x000fe400078e0201 */
[----:B------:R-:W-:Y:S01]  /*0310*/  IMAD.MOV.U32 R9, RZ, RZ, 0x7f800000 ;  /* 0x7f800000ff097424 */ /* 0x000fe200078e00ff */
[----:B------:R-:W-:Y:S01]  /*0320*/  LEA R10, R10, R1, 0x2 ;  /* 0x000000010a0a7211 */ /* 0x000fe200078e10ff */
[----:B------:R-:W-:-:S03]  /*0330*/  VIADD R6, R6, 0x2 ;  /* 0x0000000206067836 */ /* 0x000fc60000000000 */
[----:B------:R0:W-:Y:S04]  /*0340*/  STL [R4], R9 ;  /* 0x0000000904007387 */ /* 0x0001e80000100800 */
[----:B------:R0:W-:Y:S02]  /*0350*/  STL [R10], R9 ;  /* 0x000000090a007387 */ /* 0x0001e40000100800 */
.L_x_146:
[----:B------:R-:W-:-:S13]  /*0360*/  ISETP.EQ.AND P2, PT, R6, R7, PT ;  /* 0x000000070600720c */ /* 0x000fda0003f42270 */
[----:B------:R-:W-:Y:S05]  /*0370*/  @!P0 BRA P2, `(.L_x_142) ;  /* 0x0000000000188947 */ /* 0x000fea0001000000 */
.L_x_143:
[----:B0-----:R-:W-:-:S07]  /*0380*/  IMAD.MOV.U32 R9, RZ, RZ, 0x7f800000 ;  /* 0x7f800000ff097424 */ /* 0x001fce00078e00ff */
.L_x_147:
[C---:B------:R-:W-:Y:S02]  /*0390*/  IMAD R4, R6.reuse, 0x4, R1 ;  /* 0x0000000406047824 */ /* 0x040fe400078e0201 */
[----:B------:R-:W-:-:S03]  /*03a0*/  VIADD R6, R6, 0x1 ;  /* 0x0000000106067836 */ /* 0x000fc60000000000 */
[----:B------:R1:W-:Y:S02]  /*03b0*/  STL [R4], R9 ;  /* 0x0000000904007387 */ /* 0x0003e40000100800 */
[----:B------:R-:W-:-:S13]  /*03c0*/  ISETP.NE.AND P0, PT, R6, R7, PT ;  /* 0x000000070600720c */ /* 0x000fda0003f05270 */
[----:B-1----:R-:W-:Y:S05]  /*03d0*/  @P0 BRA `(.L_x_147) ;  /* 0xfffffffc00ec0947 */ /* 0x002fea000383ffff */
.L_x_142:
[----:B------:R-:W-:Y:S01]  /*03e0*/  UISETP.GE.AND UP0, UPT, UR14, 0x1, UPT ;  /* 0x000000010e00788c */ /* 0x000fe2000bf06270 */
[----:B0-----:R-:W-:-:S08]  /*03f0*/  LEA R4, R8, R1, 0x2 ;  /* 0x0000000108047211 */ /* 0x001fd000078e10ff */
[----:B------:R-:W-:Y:S05]  /*0400*/  BRA.U !UP0, `(.L_x_148) ;  /* 0x0000001d08987547 */ /* 0x000fea000b800000 */
[----:B------:R-:W-:-:S09]  /*0410*/  UISETP.GE.AND UP0, UPT, UR5, 0x1, UPT ;  /* 0x000000010500788c */ /* 0x000fd2000bf06270 */
[----:B------:R-:W-:Y:S05]  /*0420*/  BRA.U !UP0, `(.L_x_149) ;  /* 0x00000015086c7547 */ /* 0x000fea000b800000 */
[----:B------:R-:W-:Y:S05]  /*0430*/  @!P1 BRA `(.L_x_150) ;  /* 0x0000000c004c9947 */ /* 0x000fea0003800000 */
[----:B------:R-:W-:Y:S01]  /*0440*/  ULOP3.LUT UR12, UR5, 0x7ffffff8, URZ, 0xc0, !UPT ;  /* 0x7ffffff8050c7892 */ /* 0x000fe2000f8ec0ff */
[C---:B------:R-:W-:Y:S01]  /*0450*/  VIADD R6, R8.reuse, 0xfffffffe ;  /* 0xfffffffe08067836 */ /* 0x040fe20000000000 */
[----:B------:R-:W-:Y:S01]  /*0460*/  ULOP3.LUT UR5, UR5, 0x7, URZ, 0xc0, !UPT ;  /* 0x0000000705057892 */ /* 0x000fe2000f8ec0ff */
[C---:B------:R-:W-:Y:S01]  /*0470*/  VIADD R7, R8.reuse, 0xfffffffd ;  /* 0xfffffffd08077836 */ /* 0x040fe20000000000 */
[----:B------:R-:W-:Y:S01]  /*0480*/  UIADD3 UR8, UPT, UPT, -UR12, URZ, URZ ;  /* 0x000000ff0c087290 */ /* 0x000fe2000fffe1ff */
[----:B------:R-:W-:Y:S01]  /*0490*/  VIADD R8, R8, 0xfffffffc ;  /* 0xfffffffc08087836 */ /* 0x000fe20000000000 */
[----:B------:R-:W-:-:S10]  /*04a0*/  UMOV UR4, URZ ;  /* 0x000000ff00047c82 */ /* 0x000fd40008000000 */
.L_x_166:
[----:B------:R-:W-:Y:S01]  /*04b0*/  ISETP.NE.AND P0, PT, R0, UR4, PT ;  /* 0x0000000400007c0c */ /* 0x000fe2000bf05270 */
[----:B------:R-:W-:-:S12]  /*04c0*/  BSSY.RECONVERGENT B0, `(.L_x_151) ;  /* 0x00000c5000007945 */ /* 0x000fd80003800200 */
[----:B01----:R-:W-:Y:S05]  /*04d0*/  @!P0 BRA `(.L_x_152) ;  /* 0x0000000c000c8947 */ /* 0x003fea0003800000 */
[----:B------:R-:W0:Y:S01]  /*04e0*/  LDCU UR9, c[0x0][0x394] ;  /* 0x00007280ff0977ac */ /* 0x000e220008000800 */
[----:B------:R-:W-:Y:S02]  /*04f0*/  HFMA2 R9, -RZ, RZ, 0, 0 ;  /* 0x00000000ff097431 */ /* 0x000fe400000001ff */
[----:B------:R-:W-:Y:S01]  /*0500*/  IMAD.MOV.U32 R16, RZ, RZ, RZ ;  /* 0x000000ffff107224 */ /* 0x000fe200078e00ff */
[----:B0-----:R-:W-:Y:S02]  /*0510*/  UISETP.GE.U32.AND UP0, UPT, UR9, 0x8, UPT ;  /* 0x000000080900788c */ /* 0x001fe4000bf06070 */
[----:B------:R-:W-:-:S07]  /*0520*/  UIMAD UR15, UR4, UR9, URZ ;  /* 0x00000009040f72a4 */ /* 0x000fce000f8e02ff */
[----:B------:R-:W-:Y:S05]  /*0530*/  BRA.U !UP0, `(.L_x_153) ;  /* 0x0000000108c47547 */ /* 0x000fea000b800000 */
[----:B------:R-:W0:Y:S01]  /*0540*/  LDCU.64 UR6, c[0x0][0x380] ;  /* 0x00007000ff0677ac */ /* 0x000e220008000a00 */
[----:B------:R-:W-:Y:S01]  /*0550*/  IMAD.MOV.U32 R16, RZ, RZ, RZ ;  /* 0x000000ffff107224 */ /* 0x000fe200078e00ff */
[----:B------:R-:W1:Y:S01]  /*0560*/  LDCU.64 UR16, c[0x0][0x380] ;  /* 0x00007000ff1077ac */ /* 0x000e620008000a00 */
[----:B0-----:R-:W-:Y:S01]  /*0570*/  UIMAD.WIDE.U32 UR6, UR15, 0x4, UR6 ;  /* 0x000000040f0678a5 */ /* 0x001fe2000f8e0006 */
[----:B-1----:R-:W-:-:S03]  /*0580*/  LEA R10, P0, R2, UR16, 0x2 ;  /* 0x00000010020a7c11 */ /* 0x002fc6000f8010ff */
[----:B------:R-:W-:Y:S01]  /*0590*/  UIADD3 UR13, UP0, UPT, UR6, 0x10, URZ ;  /* 0x00000010060d7890 */ /* 0x000fe2000ff1e0ff */
[----:B------:R-:W-:-:S03]  /*05a0*/  LEA.HI.X R11, R2, UR17, R5, 0x2, P0 ;  /* 0x00000011020b7c11 */ /* 0x000fc600080f1405 */
[----:B------:R-:W-:Y:S01]  /*05b0*/  UIADD3.X UR6, UPT, UPT, URZ, UR7, URZ, UP0, !UPT ;  /* 0x00000007ff067290 */ /* 0x000fe200087fe4ff */
[----:B------:R-:W-:Y:S01]  /*05c0*/  IADD3 R10, P0, PT, R10, 0x10, RZ ;  /* 0x000000100a0a7810 */ /* 0x000fe20007f1e0ff */
[----:B------:R-:W-:-:S04]  /*05d0*/  IMAD.U32 R12, RZ, RZ, UR13 ;  /* 0x0000000dff0c7e24 */ /* 0x000fc8000f8e00ff */
[----:B------:R-:W-:Y:S02]  /*05e0*/  IMAD.X R11, RZ, RZ, R11, P0 ;  /* 0x000000ffff0b7224 */ /* 0x000fe400000e060b */
[----:B------:R-:W-:Y:S01]  /*05f0*/  IMAD.U32 R13, RZ, RZ, UR6 ;  /* 0x00000006ff0d7e24 */ /* 0x000fe2000f8e00ff */
[----:B------:R-:W-:-:S06]  /*0600*/  UMOV UR6, UR8 ;  /* 0x0000000800067c82 */ /* 0x000fcc0008000000 */
.L_x_154:
[----:B------:R-:W2:Y:S04]  /*0610*/  LDG.E.CONSTANT R9, desc[UR10][R10.64+-0x10] ;  /* 0xfffff00a0a097981 */ /* 0x000ea8000c1e9900 */
[----:B------:R-:W2:Y:S04]  /*0620*/  LDG.E.CONSTANT R14, desc[UR10][R12.64+-0x10] ;  /* 0xfffff00a0c0e7981 */ /* 0x000ea8000c1e9900 */
[----:B------:R-:W3:Y:S04]  /*0630*/  LDG.E.CONSTANT R15, desc[UR10][R10.64+-0xc] ;  /* 0xfffff40a0a0f7981 */ /* 0x000ee8000c1e9900 */
[----:B------:R-:W3:Y:S04]  /*0640*/  LDG.E.CONSTANT R18, desc[UR10][R12.64+-0xc] ;  /* 0xfffff40a0c127981 */ /* 0x000ee8000c1e9900 */
[----:B------:R-:W4:Y:S04]  /*0650*/  LDG.E.CONSTANT R26, desc[UR10][R12.64+-0x8] ;  /* 0xfffff80a0c1a7981 */ /* 0x000f28000c1e9900 */
[----:B------:R-:W5:Y:S04]  /*0660*/  LDG.E.CONSTANT R19, desc[UR10][R10.64+-0x4] ;  /* 0xfffffc0a0a137981 */ /* 0x000f68000c1e9900 */
[----:B------:R-:W5:Y:S04]  /*0670*/  LDG.E.CONSTANT R20, desc[UR10][R12.64+-0x4] ;  /* 0xfffffc0a0c147981 */ /* 0x000f68000c1e9900 */
[----:B------:R-:W4:Y:S04]  /*0680*/  LDG.E.CONSTANT R17, desc[UR10][R10.64] ;  /* 0x0000000a0a117981 */ /* 0x000f28000c1e9900 */
[----:B------:R-:W4:Y:S04]  /*0690*/  LDG.E.CONSTANT R23, desc[UR10][R10.64+0x8] ;  /* 0x0000080a0a177981 */ /* 0x000f28000c1e9900 */
[----:B------:R-:W4:Y:S01]  /*06a0*/  LDG.E.CONSTANT R22, desc[UR10][R12.64+0x8] ;  /* 0x0000080a0c167981 */ /* 0x000f22000c1e9900 */
[----:B--2---:R-:W-:-:S03]  /*06b0*/  FADD R21, R9, -R14 ;  /* 0x8000000e09157221 */ /* 0x004fc60000000000 */
[----:B------:R-:W2:Y:S04]  /*06c0*/  LDG.E.CONSTANT R9, desc[UR10][R10.64+-0x8] ;  /* 0xfffff80a0a097981 */ /* 0x000ea8000c1e9900 */
[----:B------:R-:W2:Y:S01]  /*06d0*/  LDG.E.CONSTANT R14, desc[UR10][R12.64] ;  /* 0x0000000a0c0e7981 */ /* 0x000ea2000c1e9900 */
[----:B---3--:R-:W-:-:S03]  /*06e0*/  FADD R24, R15, -R18 ;  /* 0x800000120f187221 */ /* 0x008fc60000000000 */
[----:B------:R-:W3:Y:S04]  /*06f0*/  LDG.E.CONSTANT R18, desc[UR10][R10.64+0x4] ;  /* 0x0000040a0a127981 */ /* 0x000ee8000c1e9900 */
[----:B------:R-:W3:Y:S01]  /*0700*/  LDG.E.CONSTANT R15, desc[UR10][R12.64+0x4] ;  /* 0x0000040a0c0f7981 */ /* 0x000ee2000c1e9900 */
[----:B------:R-:W-:-:S03]  /*0710*/  FMNMX3 R24, R16, |R21|, |R24|, !PT ;  /* 0x4000001510187276 */ /* 0x000fc60007800418 */
[----:B------:R0:W3:Y:S04]  /*0720*/  LDG.E.CONSTANT R16, desc[UR10][R10.64+0xc] ;  /* 0x00000c0a0a107981 */ /* 0x0000e8000c1e9900 */
[----:B------:R1:W3:Y:S01]  /*0730*/  LDG.E.CONSTANT R21, desc[UR10][R12.64+0xc] ;  /* 0x00000c0a0c157981 */ /* 0x0002e2000c1e9900 */
[----:B------:R-:W-:Y:S01]  /*0740*/  UIADD3 UR6, UPT, UPT, UR6, 0x8, URZ ;  /* 0x0000000806067890 */ /* 0x000fe2000fffe0ff */
[----:B-----5:R-:W-:-:S03]  /*0750*/  FADD R19, R19, -R20 ;  /* 0x8000001413137221 */ /* 0x020fc60000000000 */
[----:B------:R-:W-:Y:S01]  /*0760*/  UISETP.NE.AND UP0, UPT, UR6, URZ, UPT ;  /* 0x000000ff0600728c */ /* 0x000fe2000bf05270 */
[----:B0-----:R-:W-:Y:S01]  /*0770*/  IADD3 R10, P0, PT, R10, 0x20, RZ ;  /* 0x000000200a0a7810 */ /* 0x001fe20007f1e0ff */
[----:B----4-:R-:W-:Y:S01]  /*0780*/  FADD R22, R23, -R22 ;  /* 0x8000001617167221 */ /* 0x010fe20000000000 */
[----:B-1----:R-:W-:Y:S02]  /*0790*/  IADD3 R12, P1, PT, R12, 0x20, RZ ;  /* 0x000000200c0c7810 */ /* 0x002fe40007f3e0ff */
[----:B------:R-:W-:-:S03]  /*07a0*/  IADD3.X R11, PT, PT, RZ, R11, RZ, P0, !PT ;  /* 0x0000000bff0b7210 */ /* 0x000fc600007fe4ff */
[----:B------:R-:W-:Y:S02]  /*07b0*/  IMAD.X R13, RZ, RZ, R13, P1 ;  /* 0x000000ffff0d7224 */ /* 0x000fe400008e060d */
[----:B--2---:R-:W-:Y:S01]  /*07c0*/  FADD R9, R9, -R26 ;  /* 0x8000001a09097221 */ /* 0x004fe20000000000 */
[----:B------:R-:W-:-:S04]  /*07d0*/  FADD R14, R17, -R14 ;  /* 0x8000000e110e7221 */ /* 0x000fc80000000000 */
[----:B------:R-:W-:Y:S01]  /*07e0*/  FMNMX3 R9, R24, |R9|, |R19|, !PT ;  /* 0x4000000918097276 */ /* 0x000fe20007800413 */
[----:B---3--:R-:W-:-:S05]  /*07f0*/  FADD R15, R18, -R15 ;  /* 0x8000000f120f7221 */ /* 0x008fca0000000000 */
[----:B------:R-:W-:Y:S01]  /*0800*/  FMNMX3 R9, R9, |R14|, |R15|, !PT ;  /* 0x4000000e09097276 */ /* 0x000fe2000780040f */
[----:B------:R-:W-:-:S05]  /*0810*/  FADD R16, R16, -R21 ;  /* 0x8000001510107221 */ /* 0x000fca0000000000 */
[----:B------:R-:W-:Y:S01]  /*0820*/  FMNMX3 R16, R9, |R22|, |R16|, !PT ;  /* 0x4000001609107276 */ /* 0x000fe20007800410 */
[----:B------:R-:W-:Y:S06]  /*0830*/  BRA.U UP0, `(.L_x_154) ;  /* 0xfffffffd00747547 */ /* 0x000fec000b83ffff */
[----:B------:R-:W-:-:S07]  /*0840*/  IMAD.U32 R9, RZ, RZ, UR12 ;  /* 0x0000000cff097e24 */ /* 0x000fce000f8e00ff */
.L_x_153:
[----:B------:R-:W-:-:S09]  /*0850*/  UISETP.NE.AND UP0, UPT, UR5, URZ, UPT ;  /* 0x000000ff0500728c */ /* 0x000fd2000bf05270 */
[----:B------:R-:W-:Y:S05]  /*0860*/  BRA.U !UP0, `(.L_x_155) ;  /* 0x0000000508147547 */ /* 0x000fea000b800000 */
[----:B------:R-:W-:Y:S02]  /*0870*/  UIADD3 UR6, UPT, UPT, UR5, -0x1, URZ ;  /* 0xffffffff05067890 */ /* 0x000fe4000fffe0ff */
[----:B------:R-:W-:Y:S02]  /*0880*/  ULOP3.LUT UP1, UR7, UR9, 0x3, URZ, 0xc0, !UPT ;  /* 0x0000000309077892 */ /* 0x000fe4000f82c0ff */
[----:B------:R-:W-:-:S09]  /*0890*/  UISETP.GE.U32.AND UP0, UPT, UR6, 0x3, UPT ;  /* 0x000000030600788c */ /* 0x000fd2000bf06070 */
[----:B------:R-:W-:Y:S05]  /*08a0*/  BRA.U !UP0, `(.L_x_156) ;  /* 0x00000001086c7547 */ /* 0x000fea000b800000 */
[----:B------:R-:W0:Y:S01]  /*08b0*/  LDC.64 R10, c[0x0][0x380] ;  /* 0x0000e000ff0a7b82 */ /* 0x000e220000000a00 */
[----:B------:R-:W-:Y:S01]  /*08c0*/  IADD3 R19, P0, PT, R2, R9, RZ ;  /* 0x0000000902137210 */ /* 0x000fe20007f1e0ff */
[C---:B------:R-:W-:Y:S01]  /*08d0*/  VIADD R15, R9.reuse, UR15 ;  /* 0x0000000f090f7c36 */ /* 0x040fe20008000000 */
[----:B------:R-:W-:-:S03]  /*08e0*/  IADD3 R17, P1, PT, R9, UR15, RZ ;  /* 0x0000000f09117c10 */ /* 0x000fc6000ff3e0ff */
[----:B------:R-:W-:Y:S01]  /*08f0*/  IMAD.X R20, RZ, RZ, R5, P0 ;  /* 0x000000ffff147224 */ /* 0x000fe200000e0605 */
[----:B------:R-:W-:Y:S01]  /*0900*/  IADD3.X R18, PT, PT, RZ, RZ, RZ, P1, !PT ;  /* 0x000000ffff127210 */ /* 0x000fe20000ffe4ff */
[----:B------:R-:W1:Y:S01]  /*0910*/  LDC.64 R12, c[0x0][0x380] ;  /* 0x0000e000ff0c7b82 */ /* 0x000e620000000a00 */
[-C--:B0-----:R-:W-:Y:S02]  /*0920*/  LEA R14, P0, R19, R10.reuse, 0x2 ;  /* 0x0000000a130e7211 */ /* 0x081fe400078010ff */
[----:B------:R-:W-:Y:S01]  /*0930*/  LEA R10, P1, R17, R10, 0x2 ;  /* 0x0000000a110a7211 */ /* 0x000fe200078210ff */
[----:B-1----:R-:W-:Y:S01]  /*0940*/  IMAD.WIDE.U32 R12, R15, 0x4, R12 ;  /* 0x000000040f0c7825 */ /* 0x002fe200078e000c */
[-C--:B------:R-:W-:Y:S02]  /*0950*/  LEA.HI.X R15, R19, R11.reuse, R20, 0x2, P0 ;  /* 0x0000000b130f7211 */ /* 0x080fe400000f1414 */
[----:B------:R-:W-:-:S03]  /*0960*/  LEA.HI.X R11, R17, R11, R18, 0x2, P1 ;  /* 0x0000000b110b7211 */ /* 0x000fc600008f1412 */
[----:B------:R-:W2:Y:S04]  /*0970*/  LDG.E.CONSTANT R12, desc[UR10][R12.64] ;  /* 0x0000000a0c0c7981 */ /* 0x000ea8000c1e9900 */
[----:B------:R-:W2:Y:S04]  /*0980*/  LDG.E.CONSTANT R17, desc[UR10][R14.64] ;  /* 0x0000000a0e117981 */ /* 0x000ea8000c1e9900 */
[----:B------:R-:W3:Y:S04]  /*0990*/  LDG.E.CONSTANT R18, desc[UR10][R14.64+0x4] ;  /* 0x0000040a0e127981 */ /* 0x000ee8000c1e9900 */
[----:B------:R-:W3:Y:S04]  /*09a0*/  LDG.E.CONSTANT R19, desc[UR10][R10.64+0x4] ;  /* 0x0000040a0a137981 */ /* 0x000ee8000c1e9900 */
[----:B------:R-:W4:Y:S04]  /*09b0*/  LDG.E.CONSTANT R20, desc[UR10][R14.64+0x8] ;  /* 0x0000080a0e147981 */ /* 0x000f28000c1e9900 */
[----:B------:R-:W5:Y:S04]  /*09c0*/  LDG.E.CONSTANT R22, desc[UR10][R14.64+0xc] ;  /* 0x00000c0a0e167981 */ /* 0x000f68000c1e9900 */
[----:B------:R-:W4:Y:S04]  /*09d0*/  LDG.E.CONSTANT R21, desc[UR10][R10.64+0x8] ;  /* 0x0000080a0a157981 */ /* 0x000f28000c1e9900 */
[----:B------:R-:W5:Y:S01]  /*09e0*/  LDG.E.CONSTANT R23, desc[UR10][R10.64+0xc] ;  /* 0x00000c0a0a177981 */ /* 0x000f62000c1e9900 */
[----:B------:R-:W-:-:S02]  /*09f0*/  VIADD R9, R9, 0x4 ;  /* 0x0000000409097836 */ /* 0x000fc40000000000 */
[----:B--2---:R-:W-:Y:S01]  /*0a00*/  FADD R17, R17, -R12 ;  /* 0x8000000c11117221 */ /* 0x004fe20000000000 */
[----:B---3--:R-:W-:-:S05]  /*0a10*/  FADD R18, R18, -R19 ;  /* 0x8000001312127221 */ /* 0x008fca0000000000 */
[----:B------:R-:W-:Y:S01]  /*0a20*/  FMNMX3 R16, R16, |R17|, |R18|, !PT ;  /* 0x4000001110107276 */ /* 0x000fe20007800412 */
[----:B----4-:R-:W-:Y:S01]  /*0a30*/  FADD R21, R20, -R21 ;  /* 0x8000001514157221 */ /* 0x010fe20000000000 */
[----:B-----5:R-:W-:-:S05]  /*0a40*/  FADD R22, R22, -R23 ;  /* 0x8000001716167221 */ /* 0x020fca0000000000 */
[----:B------:R-:W-:-:S07]  /*0a50*/  FMNMX3 R16, R16, |R21|, |R22|, !PT ;  /* 0x4000001510107276 */ /* 0x000fce0007800416 */
.L_x_156:
[----:B------:R-:W-:Y:S05]  /*0a60*/  BRA.U !UP1, `(.L_x_155) ;  /* 0x0000000109947547 */ /* 0x000fea000b800000 */
[----:B------:R-:W-:Y:S02]  /*0a70*/  UISETP.NE.AND UP0, UPT, UR7, 0x1, UPT ;  /* 0x000000010700788c */ /* 0x000fe4000bf05270 */
[----:B------:R-:W-:-:S04]  /*0a80*/  ULOP3.LUT UR6, UR9, 0x1, URZ, 0xc0, !UPT ;  /* 0x0000000109067892 */ /* 0x000fc8000f8ec0ff */
[----:B------:R-:W-:-:S03]  /*0a90*/  UISETP.NE.U32.AND UP1, UPT, UR6, 0x1, UPT ;  /* 0x000000010600788c */ /* 0x000fc6000bf25070 */
[----:B------:R-:W-:Y:S08]  /*0aa0*/  BRA.U !UP0, `(.L_x_157) ;  /* 0x0000000108507547 */ /* 0x000ff0000b800000 */
[----:B------:R-:W0:Y:S01]  /*0ab0*/  LDC.64 R10, c[0x0][0x380] ;  /* 0x0000e000ff0a7b82 */ /* 0x000e220000000a00 */
[----:B------:R-:W-:Y:S01]  /*0ac0*/  IADD3 R13, P0, PT, R2, R9, RZ ;  /* 0x00000009020d7210 */ /* 0x000fe20007f1e0ff */
[C---:B------:R-:W-:Y:S01]  /*0ad0*/  VIADD R17, R9.reuse, UR15 ;  /* 0x0000000f09117c36 */ /* 0x040fe20008000000 */
[----:B------:R-:W-:-:S03]  /*0ae0*/  IADD3 R19, P1, PT, R9, UR15, RZ ;  /* 0x0000000f09137c10 */ /* 0x000fc6000ff3e0ff */
[----:B------:R-:W-:Y:S02]  /*0af0*/  IMAD.X R18, RZ, RZ, R5, P0 ;  /* 0x000000ffff127224 */ /* 0x000fe400000e0605 */
[----:B------:R-:W1:Y:S01]  /*0b00*/  LDC.64 R14, c[0x0][0x380] ;  /* 0x0000e000ff0e7b82 */ /* 0x000e620000000a00 */
[----:B------:R-:W-:Y:S01]  /*0b10*/  IMAD.X R20, RZ, RZ, RZ, P1 ;  /* 0x000000ffff147224 */ /* 0x000fe200008e06ff */
[-C--:B0-----:R-:W-:Y:S02]  /*0b20*/  LEA R12, P0, R13, R10.reuse, 0x2 ;  /* 0x0000000a0d0c7211 */ /* 0x081fe400078010ff */
[----:B------:R-:W-:Y:S02]  /*0b30*/  LEA R10, P1, R19, R10, 0x2 ;  /* 0x0000000a130a7211 */ /* 0x000fe400078210ff */
[-C--:B------:R-:W-:Y:S02]  /*0b40*/  LEA.HI.X R13, R13, R11.reuse, R18, 0x2, P0 ;  /* 0x0000000b0d0d7211 */ /* 0x080fe400000f1412 */
[----:B------:R-:W-:Y:S01]  /*0b50*/  LEA.HI.X R11, R19, R11, R20, 0x2, P1 ;  /* 0x0000000b130b7211 */ /* 0x000fe200008f1414 */
[----:B-1----:R-:W-:-:S02]  /*0b60*/  IMAD.WIDE.U32 R14, R17, 0x4, R14 ;  /* 0x00000004110e7825 */ /* 0x002fc400078e000e */
[----:B------:R-:W2:Y:S04]  /*0b70*/  LDG.E.CONSTANT R18, desc[UR10][R12.64+0x4] ;  /* 0x0000040a0c127981 */ /* 0x000ea8000c1e9900 */
[----:B------:R-:W2:Y:S04]  /*0b80*/  LDG.E.CONSTANT R11, desc[UR10][R10.64+0x4] ;  /* 0x0000040a0a0b7981 */ /* 0x000ea8000c1e9900 */
[----:B------:R-:W3:Y:S04]  /*0b90*/  LDG.E.CONSTANT R14, desc[UR10][R14.64] ;  /* 0x0000000a0e0e7981 */ /* 0x000ee8000c1e9900 */
[----:B------:R-:W3:Y:S01]  /*0ba0*/  LDG.E.CONSTANT R17, desc[UR10][R12.64] ;  /* 0x0000000a0c117981 */ /* 0x000ee2000c1e9900 */
[----:B------:R-:W-:Y:S01]  /*0bb0*/  IADD3 R9, PT, PT, R9, 0x2, RZ ;  /* 0x0000000209097810 */ /* 0x000fe20007ffe0ff */
[----:B--2---:R-:W-:Y:S01]  /*0bc0*/  FADD R18, R18, -R11 ;  /* 0x8000000b12127221 */ /* 0x004fe20000000000 */
[----:B---3--:R-:W-:-:S05]  /*0bd0*/  FADD R17, R17, -R14 ;  /* 0x8000000e11117221 */ /* 0x008fca0000000000 */
[----:B------:R-:W-:-:S07]  /*0be0*/  FMNMX3 R16, R16, |R17|, |R18|, !PT ;  /* 0x4000001110107276 */ /* 0x000fce0007800412 */
.L_x_157:
[----:B------:R-:W-:Y:S05]  /*0bf0*/  BRA.U UP1, `(.L_x_155) ;  /* 0x0000000101307547 */ /* 0x000fea000b800000 */
[----:B------:R-:W0:Y:S01]  /*0c00*/  LDC.64 R12, c[0x0][0x380] ;  /* 0x0000e000ff0c7b82 */ /* 0x000e220000000a00 */
[----:B------:R-:W1:Y:S01]  /*0c10*/  LDCU.64 UR6, c[0x0][0x380] ;  /* 0x00007000ff0677ac */ /* 0x000e620008000a00 */
[----:B------:R-:W-:Y:S01]  /*0c20*/  IADD3 R11, P0, PT, R2, R9, RZ ;  /* 0x00000009020b7210 */ /* 0x000fe20007f1e0ff */
[----:B------:R-:W-:-:S04]  /*0c30*/  VIADD R9, R9, UR15 ;  /* 0x0000000f09097c36 */ /* 0x000fc80008000000 */
[----:B------:R-:W-:Y:S01]  /*0c40*/  IMAD.X R14, RZ, RZ, R5, P0 ;  /* 0x000000ffff0e7224 */ /* 0x000fe200000e0605 */
[----:B-1----:R-:W-:-:S04]  /*0c50*/  LEA R10, P0, R11, UR6, 0x2 ;  /* 0x000000060b0a7c11 */ /* 0x002fc8000f8010ff */
[----:B------:R-:W-:Y:S01]  /*0c60*/  LEA.HI.X R11, R11, UR7, R14, 0x2, P0 ;  /* 0x000000070b0b7c11 */ /* 0x000fe200080f140e */
[----:B0-----:R-:W-:-:S04]  /*0c70*/  IMAD.WIDE.U32 R12, R9, 0x4, R12 ;  /* 0x00000004090c7825 */ /* 0x001fc800078e000c */
[----:B------:R-:W2:Y:S04]  /*0c80*/  LDG.E.CONSTANT R10, desc[UR10][R10.64] ;  /* 0x0000000a0a0a7981 */ /* 0x000ea8000c1e9900 */
[----:B------:R-:W2:Y:S02]  /*0c90*/  LDG.E.CONSTANT R13, desc[UR10][R12.64] ;  /* 0x0000000a0c0d7981 */ /* 0x000ea4000c1e9900 */
[----:B--2---:R-:W-:-:S05]  /*0ca0*/  FADD R9, R10, -R13 ;  /* 0x8000000d0a097221 */ /* 0x004fca0000000000 */
[----:B------:R-:W-:-:S07]  /*0cb0*/  FMNMX R16, R16, |R9|, !PT ;  /* 0x4000000910107209 */ /* 0x000fce0007800000 */
.L_x_155:
[----:B------:R-:W2:Y:S02]  /*0cc0*/  LDL R9, [R4+-0x4] ;  /* 0xfffffc0004097983 */ /* 0x000ea40000100800 */
[----:B--2---:R-:W-:-:S13]  /*0cd0*/  FSETP.GEU.AND P0, PT, R16, R9, PT ;  /* 0x000000091000720b */ /* 0x004fda0003f0e000 */
[----:B------:R-:W-:Y:S05]  /*0ce0*/  @P0 BRA `(.L_x_152) ;  /* 0x0000000400080947 */ /* 0x000fea0003800000 */
[----:B------:R-:W2:Y:S01]  /*0cf0*/  LDL R9, [R1] ;  /* 0x0000000001097983 */ /* 0x000ea20000100800 */
[----:B------:R-:W-:Y:S01]  /*0d00*/  BSSY.RECONVERGENT B1, `(.L_x_158) ;  /* 0x000000f000017945 */ /* 0x000fe20003800200 */
[----:B------:R-:W-:Y:S01]  /*0d10*/  IMAD.MOV.U32 R10, RZ, RZ, RZ ;  /* 0x000000ffff0a7224 */ /* 0x000fe200078e00ff */
[----:B--2---:R-:W-:-:S13]  /*0d20*/  FSETP.GEU.AND P0, PT, R16, R9, PT ;  /* 0x000000091000720b */ /* 0x004fda0003f0e000 */
[----:B------:R-:W-:Y:S05]  /*0d30*/  @!P0 BRA `(.L_x_159) ;  /* 0x00000000002c8947 */ /* 0x000fea0003800000 */
[----:B------:R-:W-:-:S07]  /*0d40*/  IMAD.MOV.U32 R10, RZ, RZ, RZ ;  /* 0x000000ffff0a7224 */ /* 0x000fce00078e00ff */
.L_x_160:
[----:B------:R-:W0:Y:S01]  /*0d50*/  LDCU UR6, c[0x0][0x398] ;  /* 0x00007300ff0677ac */ /* 0x000e220008000800 */
[----:B------:R-:W-:Y:S01]  /*0d60*/  IADD3 R9, PT, PT, R10, 0x1, RZ ;  /* 0x000000010a097810 */ /* 0x000fe20007ffe0ff */
[----:B------:R-:W-:-:S03]  /*0d70*/  IMAD.MOV.U32 R10, RZ, RZ, R3 ;  /* 0x000000ffff0a7224 */ /* 0x000fc600078e0003 */
[----:B0-----:R-:W-:-:S13]  /*0d80*/  ISETP.NE.AND P0, PT, R9, UR6, PT ;  /* 0x0000000609007c0c */ /* 0x001fda000bf05270 */
[----:B------:R-:W-:Y:S05]  /*0d90*/  @!P0 BRA `(.L_x_159) ;  /* 0x0000000000148947 */ /* 0x000fea0003800000 */
[----:B------:R-:W-:-:S04]  /*0da0*/  IMAD.MOV.U32 R10, RZ, RZ, R9 ;  /* 0x000000ffff0a7224 */ /* 0x000fc800078e0009 */
[----:B------:R-:W-:-:S06]  /*0db0*/  IMAD R9, R10, 0x4, R1 ;  /* 0x000000040a097824 */ /* 0x000fcc00078e0201 */
[----:B------:R-:W2:Y:S02]  /*0dc0*/  LDL R9, [R9] ;  /* 0x0000000009097983 */ /* 0x000ea40000100800 */
[----:B--2---:R-:W-:-:S13]  /*0dd0*/  FSETP.GEU.AND P0, PT, R16, R9, PT ;  /* 0x000000091000720b */ /* 0x004fda0003f0e000 */
[----:B------:R-:W-:Y:S05]  /*0de0*/  @P0 BRA `(.L_x_160) ;  /* 0xfffffffc00d80947 */ /* 0x000fea000383ffff */
.L_x_159:
[----:B------:R-:W-:Y:S05]  /*0df0*/  BSYNC.RECONVERGENT B1 ;  /* 0x0000000000017941 */ /* 0x000fea0003800200 */
.L_x_158:
[----:B------:R-:W-:Y:S01]  /*0e00*/  ISETP.GT.AND P0, PT, R3, R10, PT ;  /* 0x0000000a0300720c */ /* 0x000fe20003f04270 */
[----:B------:R-:W-:-:S12]  /*0e10*/  BSSY.RECONVERGENT B1, `(.L_x_161) ;  /* 0x000002d000017945 */ /* 0x000fd80003800200 */
[----:B------:R-:W-:Y:S05]  /*0e20*/  @!P0 BRA `(.L_x_162) ;  /* 0x0000000000ac8947 */ /* 0x000fea0003800000 */
[----:B------:R-:W0:Y:S01]  /*0e30*/  LDCU UR7, c[0x0][0x398] ;  /* 0x00007300ff0777ac */ /* 0x000e220008000800 */
[----:B------:R-:W-:Y:S01]  /*0e40*/  LOP3.LUT R9, RZ, R10, RZ, 0x33, !PT ;  /* 0x0000000aff097212 */ /* 0x000fe200078e33ff */
[----:B------:R-:W-:Y:S01]  /*0e50*/  BSSY.RECONVERGENT B2, `(.L_x_163) ;  /* 0x0000017000027945 */ /* 0x000fe20003800200 */
[----:B------:R-:W1:Y:S03]  /*0e60*/  LDCU UR6, c[0x0][0x398] ;  /* 0x00007300ff0677ac */ /* 0x000e660008000800 */
[----:B0-----:R-:W-:Y:S02]  /*0e70*/  VIADD R9, R9, UR7 ;  /* 0x0000000709097c36 */ /* 0x001fe40008000000 */
[----:B-1----:R-:W-:-:S03]  /*0e80*/  IMAD.U32 R12, RZ, RZ, UR6 ;  /* 0x00000006ff0c7e24 */ /* 0x002fc6000f8e00ff */
[----:B------:R-:W-:Y:S02]  /*0e90*/  LOP3.LUT P0, R13, R9, 0x3, RZ, 0xc0, !PT ;  /* 0x00000003090d7812 */ /* 0x000fe4000780c0ff */
[----:B------:R-:W-:-:S11]  /*0ea0*/  MOV R9, R3 ;  /* 0x0000000300097202 */ /* 0x000fd60000000f00 */
[----:B------:R-:W-:Y:S05]  /*0eb0*/  @!P0 BRA `(.L_x_164) ;  /* 0x0000000000408947 */ /* 0x000fea0003800000 */
[----:B------:R-:W2:Y:S01]  /*0ec0*/  LDL R11, [R4+-0x8] ;  /* 0xfffff800040b7983 */ /* 0x000ea20000100800 */
[----:B------:R-:W-:Y:S01]  /*0ed0*/  ISETP.NE.AND P0, PT, R13, 0x1, PT ;  /* 0x000000010d00780c */ /* 0x000fe20003f05270 */
[----:B------:R-:W-:Y:S02]  /*0ee0*/  IMAD.MOV.U32 R9, RZ, RZ, R6 ;  /* 0x000000ffff097224 */ /* 0x000fe400078e0006 */
[----:B------:R-:W-:Y:S01]  /*0ef0*/  IMAD.MOV.U32 R12, RZ, RZ, R3 ;  /* 0x000000ffff0c7224 */ /* 0x000fe200078e0003 */
[----:B--2---:R0:W-:Y:S09]  /*0f00*/  STL [R4+-0x4], R11 ;  /* 0xfffffc0b04007387 */ /* 0x0041f20000100800 */
[----:B------:R-:W-:Y:S05]  /*0f10*/  @!P0 BRA `(.L_x_164) ;  /* 0x0000000000288947 */ /* 0x000fea0003800000 */
[----:B0-----:R-:W2:Y:S01]  /*0f20*/  LDL R11, [R4+-0xc] ;  /* 0xfffff400040b7983 */ /* 0x001ea20000100800 */
[----:B------:R-:W-:Y:S01]  /*0f30*/  ISETP.NE.AND P0, PT, R13, 0x2, PT ;  /* 0x000000020d00780c */ /* 0x000fe20003f05270 */
[----:B------:R-:W-:Y:S01]  /*0f40*/  IMAD.MOV.U32 R9, RZ, RZ, R7 ;  /* 0x000000ffff097224 */ /* 0x000fe200078e0007 */
[----:B------:R-:W-:Y:S01]  /*0f50*/  MOV R12, R6 ;  /* 0x00000006000c7202 */ /* 0x000fe20000000f00 */
[----:B--2---:R1:W-:Y:S10]  /*0f60*/  STL [R4+-0x8], R11 ;  /* 0xfffff80b04007387 */ /* 0x0043f40000100800 */
[----:B------:R-:W-:Y:S05]  /*0f70*/  @!P0 BRA `(.L_x_164) ;  /* 0x0000000000108947 */ /* 0x000fea0003800000 */
[----:B-1----:R-:W2:Y:S01]  /*0f80*/  LDL R11, [R4+-0x10] ;  /* 0xfffff000040b7983 */ /* 0x002ea20000100800 */
[----:B------:R-:W-:Y:S02]  /*0f90*/  IMAD.MOV.U32 R9, RZ, RZ, R8 ;  /* 0x000000ffff097224 */ /* 0x000fe400078e0008 */
[----:B------:R-:W-:Y:S01]  /*0fa0*/  IMAD.MOV.U32 R12, RZ, RZ, R7 ;  /* 0x000000ffff0c7224 */ /* 0x000fe200078e0007 */
[----:B--2---:R2:W-:Y:S06]  /*0fb0*/  STL [R4+-0xc], R11 ;  /* 0xfffff40b04007387 */ /* 0x0045ec0000100800 */
.L_x_164:
[----:B------:R-:W-:Y:S05]  /*0fc0*/  BSYNC.RECONVERGENT B2 ;  /* 0x0000000000027941 */ /* 0x000fea0003800200 */
.L_x_163:
[----:B012---:R-:W-:-:S05]  /*0fd0*/  IMAD.IADD R11, R6, 0x1, -R10 ;  /* 0x00000001060b7824 */ /* 0x007fca00078e0a0a */
[----:B------:R-:W-:-:S13]  /*0fe0*/  ISETP.GE.U32.AND P0, PT, R11, 0x3, PT ;  /* 0x000000030b00780c */ /* 0x000fda0003f06070 */
[----:B------:R-:W-:Y:S05]  /*0ff0*/  @!P0 BRA `(.L_x_162) ;  /* 0x0000000000388947 */ /* 0x000fea0003800000 */
.L_x_165:
[----:B0-----:R-:W-:Y:S01]  /*1000*/  LEA R11, R12, R1, 0x2 ;  /* 0x000000010c0b7211 */ /* 0x001fe200078e10ff */
[----:B------:R-:W-:-:S05]  /*1010*/  IMAD R14, R9, 0x4, R1 ;  /* 0x00000004090e7824 */ /* 0x000fca00078e0201 */
[----:B------:R-:W2:Y:S04]  /*1020*/  LDL R11, [R11+-0x8] ;  /* 0xfffff8000b0b7983 */ /* 0x000ea80000100800 */
[----:B------:R-:W3:Y:S04]  /*1030*/  LDL R13, [R14+-0x8] ;  /* 0xfffff8000e0d7983 */ /* 0x000ee80000100800 */
[----:B------:R-:W4:Y:S04]  /*1040*/  LDL R15, [R14+-0xc] ;  /* 0xfffff4000e0f7983 */ /* 0x000f280000100800 */
[----:B------:R-:W5:Y:S01]  /*1050*/  LDL R17, [R14+-0x10] ;  /* 0xfffff0000e117983 */ /* 0x000f620000100800 */
[----:B------:R-:W-:-:S02]  /*1060*/  VIADD R12, R9, 0xfffffffd ;  /* 0xfffffffd090c7836 */ /* 0x000fc40000000000 */
[----:B------:R-:W-:-:S05]  /*1070*/  VIADD R9, R9, 0xfffffffc ;  /* 0xfffffffc09097836 */ /* 0x000fca0000000000 */
[----:B------:R-:W-:Y:S01]  /*1080*/  ISETP.GT.AND P0, PT, R9, R10, PT ;  /* 0x0000000a0900720c */ /* 0x000fe20003f04270 */
[----:B--2---:R0:W-:Y:S04]  /*1090*/  STL [R14], R11 ;  /* 0x0000000b0e007387 */ /* 0x0041e80000100800 */
[----:B---3--:R0:W-:Y:S04]  /*10a0*/  STL [R14+-0x4], R13 ;  /* 0xfffffc0d0e007387 */ /* 0x0081e80000100800 */
[----:B----4-:R0:W-:Y:S04]  /*10b0*/  STL [R14+-0x8], R15 ;  /* 0xfffff80f0e007387 */ /* 0x0101e80000100800 */
[----:B-----5:R0:W-:Y:S01]  /*10c0*/  STL [R14+-0xc], R17 ;  /* 0xfffff4110e007387 */ /* 0x0201e20000100800 */
[----:B------:R-:W-:Y:S05]  /*10d0*/  @P0 BRA `(.L_x_165) ;  /* 0xfffffffc00c80947 */ /* 0x000fea000383ffff */
.L_x_162:
[----:B------:R-:W-:Y:S05]  /*10e0*/  BSYNC.RECONVERGENT B1 ;  /* 0x0000000000017941 */ /* 0x000fea0003800200 */
.L_x_161:
[----:B------:R-:W-:-:S05]  /*10f0*/  LEA R9, R10, R1, 0x2 ;  /* 0x000000010a097211 */ /* 0x000fca00078e10ff */
[----:B------:R1:W-:Y:S02]  /*1100*/  STL [R9], R16 ;  /* 0x0000001009007387 */ /* 0x0003e40000100800 */
.L_x_152:
[----:B------:R-:W-:Y:S05]  /*1110*/  BSYNC.RECONVERGENT B0 ;  /* 0x0000000000007941 */ /* 0x000fea0003800200 */
.L_x_151:
[----:B------:R-:W2:Y:S01]  /*1120*/  LDCU UR6, c[0x0][0x390] ;  /* 0x00007200ff0677ac */ /* 0x000ea20008000800 */
[----:B------:R-:W-:-:S04]  /*1130*/  UIADD3 UR4, UPT, UPT, UR4, 0x1, URZ ;  /* 0x0000000104047890 */ /* 0x000fc8000fffe0ff */
[----:B--2---:R-:W-:-:S09]  /*1140*/  UISETP.NE.AND UP0, UPT, UR4, UR6, UPT ;  /* 0x000000060400728c */ /* 0x004fd2000bf05270 */
[----:B------:R-:W-:Y:S05]  /*1150*/  BRA.U !UP0, `(.L_x_148) ;  /* 0x0000001108447547 */ /* 0x000fea000b800000 */
[----:B------:R-:W-:Y:S05]  /*1160*/  BRA `(.L_x_166) ;  /* 0xfffffff000d07947 */ /* 0x000fea000383ffff */
.L_x_150:
[----:B------:R-:W-:Y:S02]  /*1170*/  ULOP3.LUT UR8, UR5, 0x7, URZ, 0xc0, !UPT ;  /* 0x0000000705087892 */ /* 0x000fe4000f8ec0ff */
[----:B------:R-:W-:Y:S02]  /*1180*/  ULOP3.LUT UR6, UR5, 0x3, URZ, 0xc0, !UPT ;  /* 0x0000000305067892 */ /* 0x000fe4000f8ec0ff */
[----:B------:R-:W-:Y:S02]  /*1190*/  UIADD3 UR4, UPT, UPT, UR8, -0x1, URZ ;  /* 0xffffffff08047890 */ /* 0x000fe4000fffe0ff */
[----:B------:R-:W-:Y:S02]  /*11a0*/  ULOP3.LUT UR5, UR5, 0x7ffffff8, URZ, 0xc0, !UPT ;  /* 0x7ffffff805057892 */ /* 0x000fe4000f8ec0ff */
[----:B------:R-:W-:-:S03]  /*11b0*/  UISETP.GE.U32.AND UP0, UPT, UR4, 0x3, UPT ;  /* 0x000000030400788c */ /* 0x000fc6000bf06070 */
[----:B------:R-:W-:-:S08]  /*11c0*/  UMOV UR4, URZ ;  /* 0x000000ff00047c82 */ /* 0x000fd00008000000 */
.L_x_174:
[----:B------:R-:W-:Y:S01]  /*11d0*/  ISETP.NE.AND P0, PT, R0, UR4, PT ;  /* 0x0000000400007c0c */ /* 0x000fe2000bf05270 */
[----:B------:R-:W-:-:S12]  /*11e0*/  BSSY.RECONVERGENT B0, `(.L_x_167) ;  /* 0x000007a000007945 */ /* 0x000fd80003800200 */
[----:B0-----:R-:W-:Y:S05]  /*11f0*/  @!P0 BRA `(.L_x_168) ;  /* 0x0000000400e08947 */ /* 0x001fea0003800000 */
[----:B------:R-:W0:Y:S01]  /*1200*/  LDCU UR9, c[0x0][0x394] ;  /* 0x00007280ff0977ac */ /* 0x000e220008000800 */
[----:B------:R-:W-:Y:S02]  /*1210*/  IMAD.MOV.U32 R3, RZ, RZ, RZ ;  /* 0x000000ffff037224 */ /* 0x000fe400078e00ff */
[----:B------:R-:W-:Y:S01]  /*1220*/  IMAD.MOV.U32 R7, RZ, RZ, RZ ;  /* 0x000000ffff077224 */ /* 0x000fe200078e00ff */
[----:B0-----:R-:W-:Y:S02]  /*1230*/  UISETP.GE.U32.AND UP1, UPT, UR9, 0x8, UPT ;  /* 0x000000080900788c */ /* 0x001fe4000bf26070 */
[----:B------:R-:W-:-:S07]  /*1240*/  UIMAD UR7, UR4, UR9, URZ ;  /* 0x00000009040772a4 */ /* 0x000fce000f8e02ff */
[----:B------:R-:W-:Y:S05]  /*1250*/  BRA.U !UP1, `(.L_x_169) ;  /* 0x0000000109ac7547 */ /* 0x000fea000b800000 */
[----:B------:R-:W-:Y:S02]  /*1260*/  HFMA2 R11, -RZ, RZ, 0, 0 ;  /* 0x00000000ff0b7431 */ /* 0x000fe400000001ff */
[----:B------:R-:W-:Y:S01]  /*1270*/  IMAD.MOV.U32 R3, RZ, RZ, RZ ;  /* 0x000000ffff037224 */ /* 0x000fe200078e00ff */
[----:B------:R-:W0:Y:S01]  /*1280*/  LDCU.64 UR12, c[0x0][0x380] ;  /* 0x00007000ff0c77ac */ /* 0x000e220008000a00 */
[----:B------:R-:W-:-:S05]  /*1290*/  NOP ;  /* 0x0000000000007918 */ /* 0x000fca0000000000 */
.L_x_170:
[----:B------:R-:W1:Y:S01]  /*12a0*/  LDC.64 R6, c[0x0][0x380] ;  /* 0x0000e000ff067b82 */ /* 0x000e620000000a00 */
[----:B------:R-:W-:Y:S01]  /*12b0*/  IADD3 R10, P0, PT, R2, R11, RZ ;  /* 0x0000000b020a7210 */ /* 0x000fe20007f1e0ff */
[----:B------:R-:W-:-:S04]  /*12c0*/  VIADD R9, R11, UR7 ;  /* 0x000000070b097c36 */ /* 0x000fc80008000000 */
[----:B------:R-:W-:Y:S01]  /*12d0*/  IMAD.X R13, RZ, RZ, R5, P0 ;  /* 0x000000ffff0d7224 */ /* 0x000fe200000e0605 */
[----:B0-----:R-:W-:Y:S01]  /*12e0*/  LEA R8, P0, R10, UR12, 0x2 ;  /* 0x0000000c0a087c11 */ /* 0x001fe2000f8010ff */
[----:B-1----:R-:W-:-:S03]  /*12f0*/  IMAD.WIDE.U32 R6, R9, 0x4, R6 ;  /* 0x0000000409067825 */ /* 0x002fc600078e0006 */
[----:B------:R-:W-:Y:S02]  /*1300*/  LEA.HI.X R9, R10, UR13, R13, 0x2, P0 ;  /* 0x0000000d0a097c11 */ /* 0x000fe400080f140d */
[----:B------:R-:W2:Y:S04]  /*1310*/  LDG.E.CONSTANT R21, desc[UR10][R6.64] ;  /* 0x0000000a06157981 */ /* 0x000ea8000c1e9900 */
[----:B------:R-:W3:Y:S04]  /*1320*/  LDG.E.CONSTANT R23, desc[UR10][R6.64+0x4] ;  /* 0x0000040a06177981 */ /* 0x000ee8000c1e9900 */
[----:B------:R-:W2:Y:S04]  /*1330*/  LDG.E.CONSTANT R18, desc[UR10][R8.64] ;  /* 0x0000000a08127981 */ /* 0x000ea8000c1e9900 */
        /* <DEDUP_REMOVED lines=13> */
[----:B------:R-:W-:-:S05]  /*1410*/  VIADD R11, R11, 0x8 ;  /* 0x000000080b0b7836 */ /* 0x000fca0000000000 */
[----:B------:R-:W-:Y:S01]  /*1420*/  ISETP.NE.AND P0, PT, R11, UR5, PT ;  /* 0x000000050b007c0c */ /* 0x000fe2000bf05270 */
        /* <DEDUP_REMOVED lines=11> */
[----:B------:R-:W-:Y:S01]  /*14e0*/  FMNMX3 R3, R12, |R17|, |R16|, !PT ;  /* 0x400000110c037276 */ /* 0x000fe20007800410 */
[----:B------:R-:W-:Y:S06]  /*14f0*/  @P0 BRA `(.L_x_170) ;  /* 0xfffffffc00680947 */ /* 0x000fec000383ffff */
[----:B------:R-:W-:-:S07]  /*1500*/  MOV R7, UR5 ;  /* 0x0000000500077c02 */ /* 0x000fce0008000f00 */
.L_x_169:
[----:B------:R-:W-:-:S09]  /*1510*/  UISETP.NE.AND UP1, UPT, UR8, URZ, UPT ;  /* 0x000000ff0800728c */ /* 0x000fd2000bf25270 */
[----:B------:R-:W-:Y:S05]  /*1520*/  BRA.U !UP1, `(.L_x_171) ;  /* 0x0000000509087547 */ /* 0x000fea000b800000 */
[----:B------:R-:W-:Y:S01]  /*1530*/  UISETP.NE.AND UP1, UPT, UR6, URZ, UPT ;  /* 0x000000ff0600728c */ /* 0x000fe2000bf25270 */
[----:B------:R-:W-:Y:S10]  /*1540*/  BRA.U !UP0, `(.L_x_172) ;  /* 0x00000001086c7547 */ /* 0x000ff4000b800000 */
        /* <DEDUP_REMOVED lines=8> */
[C---:B------:R-:W-:Y:S01]  /*15d0*/  LEA R8, P1, R6.reuse, R8, 0x2 ;  /* 0x0000000806087211 */ /* 0x040fe200078210ff */
        /* <DEDUP_REMOVED lines=18> */
.L_x_172:
[----:B------:R-:W-:Y:S05]  /*1700*/  BRA.U !UP1, `(.L_x_171) ;  /* 0x0000000109907547 */ /* 0x000fea000b800000 */
[----:B------:R-:W-:Y:S02]  /*1710*/  UISETP.NE.AND UP1, UPT, UR6, 0x1, UPT ;  /* 0x000000010600788c */ /* 0x000fe4000bf25270 */
[----:B------:R-:W-:-:S07]  /*1720*/  ULOP3.LUT UP2, URZ, UR9, 0x1, URZ, 0xc0, !UPT ;  /* 0x0000000109ff7892 */ /* 0x000fce000f84c0ff */
[----:B------:R-:W-:Y:S05]  /*1730*/  BRA.U !UP1, `(.L_x_173) ;  /* 0x0000000109507547 */ /* 0x000fea000b800000 */
        /* <DEDUP_REMOVED lines=13> */
[----:B------:R-:W3:Y:S04]  /*1810*/  LDG.E.CONSTANT R11, desc[UR10][R10.64+0x4] ;  /* 0x0000040a0a0b7981 */ /* 0x000ee8000c1e9900 */
[----:B------:R-:W2:Y:S04]  /*1820*/  LDG.E.CONSTANT R13, desc[UR10][R12.64] ;  /* 0x0000000a0c0d7981 */ /* 0x000ea8000c1e9900 */
[----:B------:R-:W3:Y:S01]  /*1830*/  LDG.E.CONSTANT R14, desc[UR10][R8.64+0x4] ;  /* 0x0000040a080e7981 */ /* 0x000ee2000c1e9900 */
[----:B------:R-:W-:Y:S01]  /*1840*/  IADD3 R7, PT, PT, R7, 0x2, RZ ;  /* 0x0000000207077810 */ /* 0x000fe20007ffe0ff */
[----:B--2---:R-:W-:Y:S01]  /*1850*/  FADD R6, R6, -R13 ;  /* 0x8000000d06067221 */ /* 0x004fe20000000000 */
[----:B---3--:R-:W-:-:S05]  /*1860*/  FADD R14, R14, -R11 ;  /* 0x8000000b0e0e7221 */ /* 0x008fca0000000000 */
[----:B------:R-:W-:-:S07]  /*1870*/  FMNMX3 R3, R3, |R6|, |R14|, !PT ;  /* 0x4000000603037276 */ /* 0x000fce000780040e */
.L_x_173:
[----:B------:R-:W-:Y:S05]  /*1880*/  BRA.U !UP2, `(.L_x_171) ;  /* 0x000000010a307547 */ /* 0x000fea000b800000 */
        /* <DEDUP_REMOVED lines=12> */
.L_x_171:
[----:B------:R-:W2:Y:S02]  /*1950*/  LDL R6, [R4+-0x4] ;  /* 0xfffffc0004067983 */ /* 0x000ea40000100800 */
[----:B--2---:R-:W-:-:S13]  /*1960*/  FSETP.GEU.AND P0, PT, R3, R6, PT ;  /* 0x000000060300720b */ /* 0x004fda0003f0e000 */
[----:B------:R0:W-:Y:S02]  /*1970*/  @!P0 STL [R4+-0x4], R3 ;  /* 0xfffffc0304008387 */ /* 0x0001e40000100800 */
.L_x_168:
[----:B------:R-:W-:Y:S05]  /*1980*/  BSYNC.RECONVERGENT B0 ;  /* 0x0000000000007941 */ /* 0x000fea0003800200 */
.L_x_167:
[----:B------:R-:W1:Y:S01]  /*1990*/  LDCU UR7, c[0x0][0x390] ;  /* 0x00007200ff0777ac */ /* 0x000e620008000800 */
[----:B------:R-:W-:-:S04]  /*19a0*/  UIADD3 UR4, UPT, UPT, UR4, 0x1, URZ ;  /* 0x0000000104047890 */ /* 0x000fc8000fffe0ff */
[----:B-1----:R-:W-:-:S09]  /*19b0*/  UISETP.NE.AND UP1, UPT, UR4, UR7, UPT ;  /* 0x000000070400728c */ /* 0x002fd2000bf25270 */
[----:B------:R-:W-:Y:S05]  /*19c0*/  BRA.U !UP1, `(.L_x_148) ;  /* 0x0000000909287547 */ /* 0x000fea000b800000 */
[----:B------:R-:W-:Y:S05]  /*19d0*/  BRA `(.L_x_174) ;  /* 0xfffffff400fc7947 */ /* 0x000fea000383ffff */
.L_x_149:
[----:B------:R-:W-:Y:S05]  /*19e0*/  @!P1 BRA `(.L_x_175) ;  /* 0x0000000400489947 */ /* 0x000fea0003800000 */
[C---:B------:R-:W-:Y:S01]  /*19f0*/  VIADD R5, R8.reuse, 0xfffffffe ;  /* 0xfffffffe08057836 */ /* 0x040fe20000000000 */
[C---:B------:R-:W-:Y:S01]  /*1a00*/  IADD3 R6, PT, PT, R8.reuse, -0x3, RZ ;  /* 0xfffffffd08067810 */ /* 0x040fe20007ffe0ff */
[----:B------:R-:W-:Y:S01]  /*1a10*/  VIADD R7, R8, 0xfffffffc ;  /* 0xfffffffc08077836 */ /* 0x000fe20000000000 */
[----:B------:R-:W-:-:S06]  /*1a20*/  UMOV UR4, URZ ;  /* 0x000000ff00047c82 */ /* 0x000fcc0008000000 */
.L_x_186:
[----:B------:R-:W-:Y:S01]  /*1a30*/  ISETP.NE.AND P0, PT, R0, UR4, PT ;  /* 0x0000000400007c0c */ /* 0x000fe2000bf05270 */
[----:B------:R-:W0:Y:S01]  /*1a40*/  LDCU UR5, c[0x0][0x398] ;  /* 0x00007300ff0577ac */ /* 0x000e220008000800 */
[----:B------:R-:W-:Y:S11]  /*1a50*/  BSSY.RECONVERGENT B0, `(.L_x_176) ;  /* 0x0000046000007945 */ /* 0x000ff60003800200 */
[----:B-1----:R-:W-:Y:S05]  /*1a60*/  @!P0 BRA `(.L_x_177) ;  /* 0x0000000400108947 */ /* 0x002fea0003800000 */
[----:B------:R-:W2:Y:S02]  /*1a70*/  LDL R2, [R4+-0x4] ;  /* 0xfffffc0004027983 */ /* 0x000ea40000100800 */
[----:B--2---:R-:W-:-:S13]  /*1a80*/  FSETP.GT.AND P0, PT, R2, RZ, PT ;  /* 0x000000ff0200720b */ /* 0x004fda0003f04000 */
[----:B------:R-:W-:Y:S05]  /*1a90*/  @!P0 BRA `(.L_x_177) ;  /* 0x0000000400048947 */ /* 0x000fea0003800000 */
[----:B------:R-:W2:Y:S01]  /*1aa0*/  LDL R2, [R1] ;  /* 0x0000000001027983 */ /* 0x000ea20000100800 */
[----:B------:R-:W-:Y:S01]  /*1ab0*/  BSSY.RECONVERGENT B1, `(.L_x_178) ;  /* 0x000000e000017945 */ /* 0x000fe20003800200 */
[----:B--2---:R-:W-:Y:S01]  /*1ac0*/  FSETP.GT.AND P0, PT, R2, RZ, PT ;  /* 0x000000ff0200720b */ /* 0x004fe20003f04000 */
[----:B------:R-:W-:-:S12]  /*1ad0*/  IMAD.MOV.U32 R2, RZ, RZ, RZ ;  /* 0x000000ffff027224 */ /* 0x000fd800078e00ff */
[----:B------:R-:W-:Y:S05]  /*1ae0*/  @P0 BRA `(.L_x_179) ;  /* 0x0000000000280947 */ /* 0x000fea0003800000 */
[----:B------:R-:W-:-:S07]  /*1af0*/  IMAD.MOV.U32 R2, RZ, RZ, RZ ;  /* 0x000000ffff027224 */ /* 0x000fce00078e00ff */
.L_x_180:
[----:B------:R-:W-:Y:S01]  /*1b00*/  IADD3 R8, PT, PT, R2, 0x1, RZ ;  /* 0x0000000102087810 */ /* 0x000fe20007ffe0ff */
[----:B------:R-:W-:-:S03]  /*1b10*/  IMAD.MOV.U32 R2, RZ, RZ, R3 ;  /* 0x000000ffff027224 */ /* 0x000fc600078e0003 */
[----:B0-----:R-:W-:-:S13]  /*1b20*/  ISETP.NE.AND P0, PT, R8, UR5, PT ;  /* 0x0000000508007c0c */ /* 0x001fda000bf05270 */
[----:B------:R-:W-:Y:S05]  /*1b30*/  @!P0 BRA `(.L_x_179) ;  /* 0x0000000000148947 */ /* 0x000fea0003800000 */
[----:B------:R-:W-:-:S04]  /*1b40*/  IMAD.MOV.U32 R2, RZ, RZ, R8 ;  /* 0x000000ffff027224 */ /* 0x000fc800078e0008 */
[----:B------:R-:W-:-:S06]  /*1b50*/  IMAD R8, R2, 0x4, R1 ;  /* 0x0000000402087824 */ /* 0x000fcc00078e0201 */
[----:B------:R-:W2:Y:S02]  /*1b60*/  LDL R8, [R8] ;  /* 0x0000000008087983 */ /* 0x000ea40000100800 */
[----:B--2---:R-:W-:-:S13]  /*1b70*/  FSETP.GT.AND P0, PT, R8, RZ, PT ;  /* 0x000000ff0800720b */ /* 0x004fda0003f04000 */
[----:B------:R-:W-:Y:S05]  /*1b80*/  @!P0 BRA `(.L_x_180) ;  /* 0xfffffffc00dc8947 */ /* 0x000fea000383ffff */
.L_x_179:
[----:B0-----:R-:W-:Y:S05]  /*1b90*/  BSYNC.RECONVERGENT B1 ;  /* 0x0000000000017941 */ /* 0x001fea0003800200 */
.L_x_178:
[----:B------:R-:W-:Y:S01]  /*1ba0*/  ISETP.GT.AND P0, PT, R3, R2, PT ;  /* 0x000000020300720c */ /* 0x000fe20003f04270 */
[----:B------:R-:W-:-:S12]  /*1bb0*/  BSSY.RECONVERGENT B1, `(.L_x_181) ;  /* 0x000002d000017945 */ /* 0x000fd80003800200 */
[----:B------:R-:W-:Y:S05]  /*1bc0*/  @!P0 BRA `(.L_x_182) ;  /* 0x0000000000ac8947 */ /* 0x000fea0003800000 */
[----:B------:R-:W0:Y:S01]  /*1bd0*/  LDCU UR6, c[0x0][0x398] ;  /* 0x00007300ff0677ac */ /* 0x000e220008000800 */
[----:B------:R-:W-:Y:S01]  /*1be0*/  LOP3.LUT R8, RZ, R2, RZ, 0x33, !PT ;  /* 0x00000002ff087212 */ /* 0x000fe200078e33ff */
[----:B------:R-:W-:Y:S01]  /*1bf0*/  BSSY.RECONVERGENT B2, `(.L_x_183) ;  /* 0x0000017000027945 */ /* 0x000fe20003800200 */
[----:B------:R-:W1:Y:S02]  /*1c00*/  LDCU UR7, c[0x0][0x398] ;  /* 0x00007300ff0777ac */ /* 0x000e640008000800 */
[----:B0-----:R-:W-:-:S04]  /*1c10*/  IADD3 R8, PT, PT, R8, UR6, RZ ;  /* 0x0000000608087c10 */ /* 0x001fc8000fffe0ff */
[----:B------:R-:W-:Y:S01]  /*1c20*/  LOP3.LUT P0, R11, R8, 0x3, RZ, 0xc0, !PT ;  /* 0x00000003080b7812 */ /* 0x000fe2000780c0ff */
[----:B-1----:R-:W-:Y:S02]  /*1c30*/  IMAD.U32 R10, RZ, RZ, UR7 ;  /* 0x00000007ff0a7e24 */ /* 0x002fe4000f8e00ff */
[----:B------:R-:W-:-:S10]  /*1c40*/  IMAD.MOV.U32 R8, RZ, RZ, R3 ;  /* 0x000000ffff087224 */ /* 0x000fd400078e0003 */
[----:B------:R-:W-:Y:S05]  /*1c50*/  @!P0 BRA `(.L_x_184) ;  /* 0x0000000000408947 */ /* 0x000fea0003800000 */
[----:B------:R-:W2:Y:S01]  /*1c60*/  LDL R9, [R4+-0x8] ;  /* 0xfffff80004097983 */ /* 0x000ea20000100800 */
[----:B------:R-:W-:Y:S01]  /*1c70*/  ISETP.NE.AND P0, PT, R11, 0x1, PT ;  /* 0x000000010b00780c */ /* 0x000fe20003f05270 */
[----:B------:R-:W-:Y:S01]  /*1c80*/  IMAD.MOV.U32 R8, RZ, RZ, R5 ;  /* 0x000000ffff087224 */ /* 0x000fe200078e0005 */
[----:B------:R-:W-:Y:S01]  /*1c90*/  MOV R10, R3 ;  /* 0x00000003000a7202 */ /* 0x000fe20000000f00 */
[----:B--2---:R0:W-:Y:S10]  /*1ca0*/  STL [R4+-0x4], R9 ;  /* 0xfffffc0904007387 */ /* 0x0041f40000100800 */
[----:B------:R-:W-:Y:S05]  /*1cb0*/  @!P0 BRA `(.L_x_184) ;  /* 0x0000000000288947 */ /* 0x000fea0003800000 */
[----:B0-----:R-:W2:Y:S01]  /*1cc0*/  LDL R9, [R4+-0xc] ;  /* 0xfffff40004097983 */ /* 0x001ea20000100800 */
[----:B------:R-:W-:Y:S01]  /*1cd0*/  ISETP.NE.AND P0, PT, R11, 0x2, PT ;  /* 0x000000020b00780c */ /* 0x000fe20003f05270 */
[----:B------:R-:W-:Y:S02]  /*1ce0*/  IMAD.MOV.U32 R8, RZ, RZ, R6 ;  /* 0x000000ffff087224 */ /* 0x000fe400078e0006 */
[----:B------:R-:W-:Y:S01]  /*1cf0*/  IMAD.MOV.U32 R10, RZ, RZ, R5 ;  /* 0x000000ffff0a7224 */ /* 0x000fe200078e0005 */
[----:B--2---:R1:W-:Y:S09]  /*1d00*/  STL [R4+-0x8], R9 ;  /* 0xfffff80904007387 */ /* 0x0043f20000100800 */
[----:B------:R-:W-:Y:S05]  /*1d10*/  @!P0 BRA `(.L_x_184) ;  /* 0x0000000000108947 */ /* 0x000fea0003800000 */
[----:B-1----:R-:W2:Y:S01]  /*1d20*/  LDL R9, [R4+-0x10] ;  /* 0xfffff00004097983 */ /* 0x002ea20000100800 */
[----:B------:R-:W-:Y:S01]  /*1d30*/  IMAD.MOV.U32 R8, RZ, RZ, R7 ;  /* 0x000000ffff087224 */ /* 0x000fe200078e0007 */
[----:B------:R-:W-:Y:S02]  /*1d40*/  MOV R10, R6 ;  /* 0x00000006000a7202 */ /* 0x000fe40000000f00 */
[----:B--2---:R2:W-:Y:S05]  /*1d50*/  STL [R4+-0xc], R9 ;  /* 0xfffff40904007387 */ /* 0x0045ea0000100800 */
.L_x_184:
[----:B------:R-:W-:Y:S05]  /*1d60*/  BSYNC.RECONVERGENT B2 ;  /* 0x0000000000027941 */ /* 0x000fea0003800200 */
.L_x_183:
[----:B012---:R-:W-:-:S05]  /*1d70*/  IMAD.IADD R9, R5, 0x1, -R2 ;  /* 0x0000000105097824 */ /* 0x007fca00078e0a02 */
[----:B------:R-:W-:-:S13]  /*1d80*/  ISETP.GE.U32.AND P0, PT, R9, 0x3, PT ;  /* 0x000000030900780c */ /* 0x000fda0003f06070 */
[----:B------:R-:W-:Y:S05]  /*1d90*/  @!P0 BRA `(.L_x_182) ;  /* 0x0000000000388947 */ /* 0x000fea0003800000 */
.L_x_185:
[--C-:B0-----:R-:W-:Y:S02]  /*1da0*/  IMAD R9, R10, 0x4, R1.reuse ;  /* 0x000000040a097824 */ /* 0x101fe400078e0201 */
[----:B------:R-:W-:-:S04]  /*1db0*/  IMAD R12, R8, 0x4, R1 ;  /* 0x00000004080c7824 */ /* 0x000fc800078e0201 */
[----:B------:R-:W2:Y:S04]  /*1dc0*/  LDL R9, [R9+-0x8] ;  /* 0xfffff80009097983 */ /* 0x000ea80000100800 */
[----:B------:R-:W3:Y:S04]  /*1dd0*/  LDL R11, [R12+-0x8] ;  /* 0xfffff8000c0b7983 */ /* 0x000ee80000100800 */
[----:B------:R-:W4:Y:S04]  /*1de0*/  LDL R13, [R12+-0xc] ;  /* 0xfffff4000c0d7983 */ /* 0x000f280000100800 */
[----:B------:R-:W5:Y:S01]  /*1df0*/  LDL R15, [R12+-0x10] ;  /* 0xfffff0000c0f7983 */ /* 0x000f620000100800 */
[C---:B------:R-:W-:Y:S01]  /*1e00*/  IADD3 R10, PT, PT, R8.reuse, -0x3, RZ ;  /* 0xfffffffd080a7810 */ /* 0x040fe20007ffe0ff */
[----:B------:R-:W-:-:S05]  /*1e10*/  VIADD R8, R8, 0xfffffffc ;  /* 0xfffffffc08087836 */ /* 0x000fca0000000000 */
[----:B------:R-:W-:Y:S01]  /*1e20*/  ISETP.GT.AND P0, PT, R8, R2, PT ;  /* 0x000000020800720c */ /* 0x000fe20003f04270 */
[----:B--2---:R0:W-:Y:S04]  /*1e30*/  STL [R12], R9 ;  /* 0x000000090c007387 */ /* 0x0041e80000100800 */
[----:B---3--:R0:W-:Y:S04]  /*1e40*/  STL [R12+-0x4], R11 ;  /* 0xfffffc0b0c007387 */ /* 0x0081e80000100800 */
[----:B----4-:R0:W-:Y:S04]  /*1e50*/  STL [R12+-0x8], R13 ;  /* 0xfffff80d0c007387 */ /* 0x0101e80000100800 */
[----:B-----5:R0:W-:Y:S01]  /*1e60*/  STL [R12+-0xc], R15 ;  /* 0xfffff40f0c007387 */ /* 0x0201e20000100800 */
[----:B------:R-:W-:Y:S05]  /*1e70*/  @P0 BRA `(.L_x_185) ;  /* 0xfffffffc00c80947 */ /* 0x000fea000383ffff */
.L_x_182:
[----:B------:R-:W-:Y:S05]  /*1e80*/  BSYNC.RECONVERGENT B1 ;  /* 0x0000000000017941 */ /* 0x000fea0003800200 */
.L_x_181:
[----:B------:R-:W-:-:S05]  /*1e90*/  IMAD R2, R2, 0x4, R1 ;  /* 0x0000000402027824 */ /* 0x000fca00078e0201 */
[----:B------:R1:W-:Y:S02]  /*1ea0*/  STL [R2], RZ ;  /* 0x000000ff02007387 */ /* 0x0003e40000100800 */
.L_x_177:
[----:B0-----:R-:W-:Y:S05]  /*1eb0*/  BSYNC.RECONVERGENT B0 ;  /* 0x0000000000007941 */ /* 0x001fea0003800200 */
.L_x_176:
[----:B------:R-:W0:Y:S01]  /*1ec0*/  LDCU UR5, c[0x0][0x390] ;  /* 0x00007200ff0577ac */ /* 0x000e220008000800 */
[----:B------:R-:W-:-:S04]  /*1ed0*/  UIADD3 UR4, UPT, UPT, UR4, 0x1, URZ ;  /* 0x0000000104047890 */ /* 0x000fc8000fffe0ff */
[----:B0-----:R-:W-:-:S09]  /*1ee0*/  UISETP.NE.AND UP0, UPT, UR4, UR5, UPT ;  /* 0x000000050400728c */ /* 0x001fd2000bf05270 */
[----:B------:R-:W-:Y:S05]  /*1ef0*/  BRA.U !UP0, `(.L_x_148) ;  /* 0x0000000108dc7547 */ /* 0x000fea000b800000 */
[----:B------:R-:W-:Y:S05]  /*1f00*/  BRA `(.L_x_186) ;  /* 0xfffffff800c87947 */ /* 0x000fea000383ffff */
.L_x_175:
[----:B------:R-:W-:Y:S02]  /*1f10*/  UISETP.GE.U32.AND UP0, UPT, UR14, 0x4, UPT ;  /* 0x000000040e00788c */ /* 0x000fe4000bf06070 */
[----:B------:R-:W-:Y:S01]  /*1f20*/  ULOP3.LUT UR6, UR14, 0x3, URZ, 0xc0, !UPT ;  /* 0x000000030e067892 */ /* 0x000fe2000f8ec0ff */
[----:B------:R-:W-:-:S06]  /*1f30*/  UMOV UR4, URZ ;  /* 0x000000ff00047c82 */ /* 0x000fcc0008000000 */
[----:B------:R-:W-:Y:S05]  /*1f40*/  BRA.U !UP0, `(.L_x_187) ;  /* 0x0000000108907547 */ /* 0x000fea000b800000 */
[----:B------:R-:W-:Y:S01]  /*1f50*/  ULOP3.LUT UR4, UR14, 0x7ffffffc, URZ, 0xc0, !UPT ;  /* 0x7ffffffc0e047892 */ /* 0x000fe2000f8ec0ff */
[----:B------:R-:W-:-:S11]  /*1f60*/  UMOV UR5, URZ ;  /* 0x000000ff00057c82 */ /* 0x000fd60008000000 */
.L_x_196:
[----:B------:R-:W-:Y:S01]  /*1f70*/  ISETP.NE.AND P0, PT, R0, UR5, PT ;  /* 0x0000000500007c0c */ /* 0x000fe2000bf05270 */
[----:B------:R-:W-:-:S12]  /*1f80*/  BSSY.RECONVERGENT B0, `(.L_x_188) ;  /* 0x0000005000007945 */ /* 0x000fd80003800200 */
[----:B0123--:R-:W-:Y:S05]  /*1f90*/  @!P0 BRA `(.L_x_189) ;  /* 0x00000000000c8947 */ /* 0x00ffea0003800000 */
[----:B------:R-:W2:Y:S02]  /*1fa0*/  LDL R2, [R4+-0x4] ;  /* 0xfffffc0004027983 */ /* 0x000ea40000100800 */
[----:B--2---:R-:W-:-:S13]  /*1fb0*/  FSETP.GT.AND P0, PT, R2, RZ, PT ;  /* 0x000000ff0200720b */ /* 0x004fda0003f04000 */
[----:B------:R0:W-:Y:S02]  /*1fc0*/  @P0 STL [R4+-0x4], RZ ;  /* 0xfffffcff04000387 */ /* 0x0001e40000100800 */
.L_x_189:
[----:B------:R-:W-:Y:S05]  /*1fd0*/  BSYNC.RECONVERGENT B0 ;  /* 0x0000000000007941 */ /* 0x000fea0003800200 */
.L_x_188:
[----:B------:R-:W-:Y:S01]  /*1fe0*/  UIADD3 UR7, UPT, UPT, UR5, 0x1, URZ ;  /* 0x0000000105077890 */ /* 0x000fe2000fffe0ff */
[----:B------:R-:W-:Y:S05]  /*1ff0*/  BSSY.RECONVERGENT B0, `(.L_x_190) ;  /* 0x0000006000007945 */ /* 0x000fea0003800200 */
[----:B------:R-:W-:-:S13]  /*2000*/  ISETP.NE.AND P0, PT, R0, UR7, PT ;  /* 0x0000000700007c0c */ /* 0x000fda000bf05270 */
[----:B------:R-:W-:Y:S05]  /*2010*/  @!P0 BRA `(.L_x_191) ;  /* 0x00000000000c8947 */ /* 0x000fea0003800000 */
[----:B------:R-:W2:Y:S02]  /*2020*/  LDL R2, [R4+-0x4] ;  /* 0xfffffc0004027983 */ /* 0x000ea40000100800 */
[----:B--2---:R-:W-:-:S13]  /*2030*/  FSETP.GT.AND P0, PT, R2, RZ, PT ;  /* 0x000000ff0200720b */ /* 0x004fda0003f04000 */
[----:B------:R1:W-:Y:S02]  /*2040*/  @P0 STL [R4+-0x4], RZ ;  /* 0xfffffcff04000387 */ /* 0x0003e40000100800 */
.L_x_191:
[----:B------:R-:W-:Y:S05]  /*2050*/  BSYNC.RECONVERGENT B0 ;  /* 0x0000000000007941 */ /* 0x000fea0003800200 */
.L_x_190:
[----:B------:R-:W-:Y:S01]  /*2060*/  UIADD3 UR7, UPT, UPT, UR5, 0x2, URZ ;  /* 0x0000000205077890 */ /* 0x000fe2000fffe0ff */
[----:B------:R-:W-:Y:S05]  /*2070*/  BSSY.RECONVERGENT B0, `(.L_x_192) ;  /* 0x0000006000007945 */ /* 0x000fea0003800200 */
[----:B------:R-:W-:-:S13]  /*2080*/  ISETP.NE.AND P0, PT, R0, UR7, PT ;  /* 0x0000000700007c0c */ /* 0x000fda000bf05270 */
[----:B------:R-:W-:Y:S05]  /*2090*/  @!P0 BRA `(.L_x_193) ;  /* 0x00000000000c8947 */ /* 0x000fea0003800000 */
[----:B------:R-:W2:Y:S02]  /*20a0*/  LDL R2, [R4+-0x4] ;  /* 0xfffffc0004027983 */ /* 0x000ea40000100800 */
[----:B--2---:R-:W-:-:S13]  /*20b0*/  FSETP.GT.AND P0, PT, R2, RZ, PT ;  /* 0x000000ff0200720b */ /* 0x004fda0003f04000 */
[----:B------:R2:W-:Y:S02]  /*20c0*/  @P0 STL [R4+-0x4], RZ ;  /* 0xfffffcff04000387 */ /* 0x0005e40000100800 */
.L_x_193:
[----:B------:R-:W-:Y:S05]  /*20d0*/  BSYNC.RECONVERGENT B0 ;  /* 0x0000000000007941 */ /* 0x000fea0003800200 */
.L_x_192:
[----:B------:R-:W-:Y:S01]  /*20e0*/  UIADD3 UR7, UPT, UPT, UR5, 0x3, URZ ;  /* 0x0000000305077890 */ /* 0x000fe2000fffe0ff */
[----:B------:R-:W-:Y:S05]  /*20f0*/  BSSY.RECONVERGENT B0, `(.L_x_194) ;  /* 0x0000006000007945 */ /* 0x000fea0003800200 */
[----:B------:R-:W-:-:S13]  /*2100*/  ISETP.NE.AND P0, PT, R0, UR7, PT ;  /* 0x0000000700007c0c */ /* 0x000fda000bf05270 */
[----:B------:R-:W-:Y:S05]  /*2110*/  @!P0 BRA `(.L_x_195) ;  /* 0x00000000000c8947 */ /* 0x000fea0003800000 */
[----:B------:R-:W3:Y:S02]  /*2120*/  LDL R2, [R4+-0x4] ;  /* 0xfffffc0004027983 */ /* 0x000ee40000100800 */
[----:B---3--:R-:W-:-:S13]  /*2130*/  FSETP.GT.AND P0, PT, R2, RZ, PT ;  /* 0x000000ff0200720b */ /* 0x008fda0003f04000 */
[----:B------:R3:W-:Y:S02]  /*2140*/  @P0 STL [R4+-0x4], RZ ;  /* 0xfffffcff04000387 */ /* 0x0007e40000100800 */
.L_x_195:
[----:B------:R-:W-:Y:S05]  /*2150*/  BSYNC.RECONVERGENT B0 ;  /* 0x0000000000007941 */ /* 0x000fea0003800200 */
.L_x_194:
[----:B------:R-:W-:-:S04]  /*2160*/  UIADD3 UR5, UPT, UPT, UR5, 0x4, URZ ;  /* 0x0000000405057890 */ /* 0x000fc8000fffe0ff */
[----:B------:R-:W-:-:S09]  /*2170*/  UISETP.NE.AND UP0, UPT, UR5, UR4, UPT ;  /* 0x000000040500728c */ /* 0x000fd2000bf05270 */
[----:B------:R-:W-:Y:S05]  /*2180*/  BRA.U UP0, `(.L_x_196) ;  /* 0xfffffffd00787547 */ /* 0x000fea000b83ffff */
.L_x_187:
[----:B------:R-:W-:-:S09]  /*2190*/  UISETP.NE.AND UP0, UPT, UR6, URZ, UPT ;  /* 0x000000ff0600728c */ /* 0x000fd2000bf05270 */
[----:B------:R-:W-:Y:S05]  /*21a0*/  BRA.U !UP0, `(.L_x_148) ;  /* 0x0000000108307547 */ /* 0x000fea000b800000 */
[----:B------:R-:W-:-:S05]  /*21b0*/  UMOV UR5, URZ ;  /* 0x000000ff00057c82 */ /* 0x000fca0008000000 */
.L_x_199:
[----:B------:R-:W-:Y:S01]  /*21c0*/  ISETP.NE.AND P0, PT, R0, UR4, PT ;  /* 0x0000000400007c0c */ /* 0x000fe2000bf05270 */
[----:B------:R-:W-:Y:S01]  /*21d0*/  UIADD3 UR5, UPT, UPT, UR5, 0x1, URZ ;  /* 0x0000000105057890 */ /* 0x000fe2000fffe0ff */
[----:B------:R-:W-:Y:S01]  /*21e0*/  BSSY.RECONVERGENT B0, `(.L_x_197) ;  /* 0x0000007000007945 */ /* 0x000fe20003800200 */
[----:B------:R-:W-:Y:S02]  /*21f0*/  UIADD3 UR4, UPT, UPT, UR4, 0x1, URZ ;  /* 0x0000000104047890 */ /* 0x000fe4000fffe0ff */
[----:B------:R-:W-:-:S08]  /*2200*/  UISETP.NE.AND UP0, UPT, UR5, UR6, UPT ;  /* 0x000000060500728c */ /* 0x000fd0000bf05270 */
[----:B----4-:R-:W-:Y:S05]  /*2210*/  @!P0 BRA `(.L_x_198) ;  /* 0x00000000000c8947 */ /* 0x010fea0003800000 */
[----:B------:R-:W4:Y:S02]  /*2220*/  LDL R2, [R4+-0x4] ;  /* 0xfffffc0004027983 */ /* 0x000f240000100800 */
[----:B----4-:R-:W-:-:S13]  /*2230*/  FSETP.GT.AND P0, PT, R2, RZ, PT ;  /* 0x000000ff0200720b */ /* 0x010fda0003f04000 */
[----:B------:R4:W-:Y:S02]  /*2240*/  @P0 STL [R4+-0x4], RZ ;  /* 0xfffffcff04000387 */ /* 0x0009e40000100800 */
.L_x_198:
[----:B------:R-:W-:Y:S05]  /*2250*/  BSYNC.RECONVERGENT B0 ;  /* 0x0000000000007941 */ /* 0x000fea0003800200 */
.L_x_197:
[----:B------:R-:W-:Y:S05]  /*2260*/  BRA.U UP0, `(.L_x_199) ;  /* 0xfffffffd00d47547 */ /* 0x000fea000b83ffff */
.L_x_148:
[----:B------:R-:W5:Y:S01]  /*2270*/  LDL R5, [R4+-0x4] ;  /* 0xfffffc0004057983 */ /* 0x000f620000100800 */
[----:B01----:R-:W0:Y:S02]  /*2280*/  LDC.64 R2, c[0x0][0x388] ;  /* 0x0000e200ff027b82 */ /* 0x003e240000000a00 */
[----:B0-----:R-:W-:-:S05]  /*2290*/  IMAD.WIDE R2, R0, 0x4, R2 ;  /* 0x0000000400027825 */ /* 0x001fca00078e0202 */
[----:B-----5:R-:W-:Y:S01]  /*22a0*/  STG.E desc[UR10][R2.64], R5 ;  /* 0x0000000502007986 */ /* 0x020fe2000c10190a */
[----:B------:R-:W-:Y:S05]  /*22b0*/  EXIT ;  /* 0x000000000000794d */ /* 0x000fea0003800000 */
.L_x_200:
        /* <DEDUP_REMOVED lines=12> */
.L_x_208:


//--------------------- .nv.shared.reserved.0     --------------------------
	.section	.nv.shared.reserved.0,"aw",@nobits
	.weak		__nv_reservedSMEM_offset_0_alias
	.size		__nv_reservedSMEM_offset_0_alias, 0, 64
	.other		__nv_reservedSMEM_offset_0_alias,@"STO_CUDA_RESERVED_SHARED STV_DEFAULT"
__nv_reservedSMEM_offset_0_alias:
	.zero		0
	.zero		64


//--------------------- .nv.shared.shannon_entropy_corrected --------------------------
	.section	.nv.shared.shannon_entropy_corrected,"aw",@nobits
	.sectionflags	@""
	.align	4
.nv.shared.shannon_entropy_corrected:
	.zero		2048


//--------------------- .nv.constant0.conditional_mutual_information --------------------------
	.section	.nv.constant0.conditional_mutual_information,"a",@progbits
	.sectionflags	@""
	.align	4
.nv.constant0.conditional_mutual_information:
	.zero		948


//--------------------- .nv.constant0.shannon_entropy_corrected --------------------------
	.section	.nv.constant0.shannon_entropy_corrected,"a",@progbits
	.sectionflags	@""
	.align	4
.nv.constant0.shannon_entropy_corrected:
	.zero		920


//--------------------- .nv.constant0.ksg_mutual_information --------------------------
	.section	.nv.constant0.ksg_mutual_information,"a",@progbits
	.sectionflags	@""
	.align	4
.nv.constant0.ksg_mutual_information:
	.zero		936


//--------------------- .nv.constant0.ksg_transfer_entropy --------------------------
	.section	.nv.constant0.ksg_transfer_entropy,"a",@progbits
	.sectionflags	@""
	.align	4
.nv.constant0.ksg_transfer_entropy:
	.zero		944


//--------------------- .nv.constant0.knn_distances_chebyshev --------------------------
	.section	.nv.constant0.knn_distances_chebyshev,"a",@progbits
	.sectionflags	@""
	.align	4
.nv.constant0.knn_distances_chebyshev:
	.zero		924


//--------------------- SYMBOLS --------------------------

	.type		.nv.reservedSmem.offset0,@object
	.size		.nv.reservedSmem.offset0,0x4
	.type		.nv.reservedSmem.cap,@object
	.size		.nv.reservedSmem.cap,0x4
	.type		malloc,@function
	.type		free,@function
